	.target	sm_80

	.elftype	@"ET_EXEC"


//--------------------- .note.nv.tkinfo           --------------------------
	.section	.note.nv.tkinfo,"",@"SHT_NOTE"
	.sectionflags	@"SHF_NOTE_NV_TKINFO"
	.tkinfo
        /*0018*/ 	.word	0x00000002
        /*0030*/ 	.string	""
        /*0030*/ 	.string	"ptxas"
        /*0030*/ 	.string	"Cuda compilation tools, release 13.0, V13.0.88"
        /*0030*/ 	.string	"Build cuda_13.0.r13.0/compiler.36424714_0"
        /*0030*/ 	.string	"-v  -suppress-debug-info  -lineinfo  -arch sm_80 "



//--------------------- .note.nv.cuinfo           --------------------------
	.section	.note.nv.cuinfo,"",@"SHT_NOTE"
	.sectionflags	@"SHF_NOTE_NV_CUINFO"
        /*0018*/ 	.short	0x0002
        /*001a*/ 	.short	0x0050
        /*001c*/ 	.short	0x0082
	.zero		2


//--------------------- .nv.info                  --------------------------
	.section	.nv.info,"",@"SHT_CUDA_INFO"
	.align	4


	//----- nvinfo : EIATTR_REGCOUNT
	.align		4
        /*0000*/ 	.byte	0x04, 0x2f
        /*0002*/ 	.short	(.L_2 - .L_1)
	.align		4
.L_1:
        /*0004*/ 	.word	index@(attn_fwd)
        /*0008*/ 	.word	0x00000080


	//----- nvinfo : EIATTR_FRAME_SIZE
	.align		4
.L_2:
        /*000c*/ 	.byte	0x04, 0x11
        /*000e*/ 	.short	(.L_4 - .L_3)
	.align		4
.L_3:
        /*0010*/ 	.word	index@(attn_fwd)
        /*0014*/ 	.word	0x00000088


	//----- nvinfo : EIATTR_MIN_STACK_SIZE
	.align		4
.L_4:
        /*0018*/ 	.byte	0x04, 0x12
        /*001a*/ 	.short	(.L_6 - .L_5)
	.align		4
.L_5:
        /*001c*/ 	.word	index@(attn_fwd)
        /*0020*/ 	.word	0x00000088
.L_6:


//--------------------- .nv.info.attn_fwd         --------------------------
	.section	.nv.info.attn_fwd,"",@"SHT_CUDA_INFO"
	.sectionflags	@""
	.align	4


	//----- nvinfo : EIATTR_CUDA_API_VERSION
	.align		4
        /*0000*/ 	.byte	0x04, 0x37
        /*0002*/ 	.short	(.L_8 - .L_7)
.L_7:
        /*0004*/ 	.word	0x00000082


	//----- nvinfo : EIATTR_SW2861232_WAR
	.align		4
.L_8:
        /*0008*/ 	.byte	0x01, 0x35
	.zero		2


	//----- nvinfo : EIATTR_PARAM_CBANK
	.align		4
        /*000c*/ 	.byte	0x04, 0x0a
        /*000e*/ 	.short	(.L_10 - .L_9)
	.align		4
.L_9:
        /*0010*/ 	.word	index@(.nv.constant0.attn_fwd)
        /*0014*/ 	.short	0x0160
        /*0016*/ 	.short	0x0088


	//----- nvinfo : EIATTR_CBANK_PARAM_SIZE
	.align		4
.L_10:
        /*0018*/ 	.byte	0x03, 0x19
        /*001a*/ 	.short	0x0088


	//----- nvinfo : EIATTR_KPARAM_INFO
	.align		4
        /*001c*/ 	.byte	0x04, 0x17
        /*001e*/ 	.short	(.L_12 - .L_11)
.L_11:
        /*0020*/ 	.word	0x00000000
        /*0024*/ 	.short	0x0019
        /*0026*/ 	.short	0x0080
        /*0028*/ 	.byte	0x00, 0xf4, 0x21, 0x00


	//----- nvinfo : EIATTR_KPARAM_INFO
	.align		4
.L_12:
        /*002c*/ 	.byte	0x04, 0x17
        /*002e*/ 	.short	(.L_14 - .L_13)
.L_13:
        /*0030*/ 	.word	0x00000000
        /*0034*/ 	.short	0x0018
        /*0036*/ 	.short	0x0078
        /*0038*/ 	.byte	0x00, 0xf4, 0x21, 0x00


	//----- nvinfo : EIATTR_KPARAM_INFO
	.align		4
.L_14:
        /*003c*/ 	.byte	0x04, 0x17
        /*003e*/ 	.short	(.L_16 - .L_15)
.L_15:
        /*0040*/ 	.word	0x00000000
        /*0044*/ 	.short	0x0017
        /*0046*/ 	.short	0x0070
        /*0048*/ 	.byte	0x00, 0xf0, 0x11, 0x00


	//----- nvinfo : EIATTR_KPARAM_INFO
	.align		4
.L_16:
        /*004c*/ 	.byte	0x04, 0x17
        /*004e*/ 	.short	(.L_18 - .L_17)
.L_17:
        /*0050*/ 	.word	0x00000000
        /*0054*/ 	.short	0x0016
        /*0056*/ 	.short	0x006c
        /*0058*/ 	.byte	0x00, 0xf0, 0x11, 0x00


	//----- nvinfo : EIATTR_KPARAM_INFO
	.align		4
.L_18:
        /*005c*/ 	.byte	0x04, 0x17
        /*005e*/ 	.short	(.L_20 - .L_19)
.L_19:
        /*0060*/ 	.word	0x00000000
        /*0064*/ 	.short	0x0015
        /*0066*/ 	.short	0x0068
        /*0068*/ 	.byte	0x00, 0xf0, 0x11, 0x00


	//----- nvinfo : EIATTR_KPARAM_INFO
	.align		4
.L_20:
        /*006c*/ 	.byte	0x04, 0x17
        /*006e*/ 	.short	(.L_22 - .L_21)
.L_21:
        /*0070*/ 	.word	0x00000000
        /*0074*/ 	.short	0x0014
        /*0076*/ 	.short	0x0064
        /*0078*/ 	.byte	0x00, 0xf0, 0x11, 0x00


	//----- nvinfo : EIATTR_KPARAM_INFO
	.align		4
.L_22:
        /*007c*/ 	.byte	0x04, 0x17
        /*007e*/ 	.short	(.L_24 - .L_23)
.L_23:
        /*0080*/ 	.word	0x00000000
        /*0084*/ 	.short	0x0013
        /*0086*/ 	.short	0x0060
        /*0088*/ 	.byte	0x00, 0xf0, 0x11, 0x00


	//----- nvinfo : EIATTR_KPARAM_INFO
	.align		4
.L_24:
        /*008c*/ 	.byte	0x04, 0x17
        /*008e*/ 	.short	(.L_26 - .L_25)
.L_25:
        /*0090*/ 	.word	0x00000000
        /*0094*/ 	.short	0x0012
        /*0096*/ 	.short	0x005c
        /*0098*/ 	.byte	0x00, 0xf0, 0x11, 0x00


	//----- nvinfo : EIATTR_KPARAM_INFO
	.align		4
.L_26:
        /*009c*/ 	.byte	0x04, 0x17
        /*009e*/ 	.short	(.L_28 - .L_27)
.L_27:
        /*00a0*/ 	.word	0x00000000
        /*00a4*/ 	.short	0x0011
        /*00a6*/ 	.short	0x0058
        /*00a8*/ 	.byte	0x00, 0xf0, 0x11, 0x00


	//----- nvinfo : EIATTR_KPARAM_INFO
	.align		4
.L_28:
        /*00ac*/ 	.byte	0x04, 0x17
        /*00ae*/ 	.short	(.L_30 - .L_29)
.L_29:
        /*00b0*/ 	.word	0x00000000
        /*00b4*/ 	.short	0x0010
        /*00b6*/ 	.short	0x0054
        /*00b8*/ 	.byte	0x00, 0xf0, 0x11, 0x00


	//----- nvinfo : EIATTR_KPARAM_INFO
	.align		4
.L_30:
        /*00bc*/ 	.byte	0x04, 0x17
        /*00be*/ 	.short	(.L_32 - .L_31)
.L_31:
        /*00c0*/ 	.word	0x00000000
        /*00c4*/ 	.short	0x000f
        /*00c6*/ 	.short	0x0050
        /*00c8*/ 	.byte	0x00, 0xf0, 0x11, 0x00


	//----- nvinfo : EIATTR_KPARAM_INFO
	.align		4
.L_32:
        /*00cc*/ 	.byte	0x04, 0x17
        /*00ce*/ 	.short	(.L_34 - .L_33)
.L_33:
        /*00d0*/ 	.word	0x00000000
        /*00d4*/ 	.short	0x000e
        /*00d6*/ 	.short	0x004c
        /*00d8*/ 	.byte	0x00, 0xf0, 0x11, 0x00


	//----- nvinfo : EIATTR_KPARAM_INFO
	.align		4
.L_34:
        /*00dc*/ 	.byte	0x04, 0x17
        /*00de*/ 	.short	(.L_36 - .L_35)
.L_35:
        /*00e0*/ 	.word	0x00000000
        /*00e4*/ 	.short	0x000d
        /*00e6*/ 	.short	0x0048
        /*00e8*/ 	.byte	0x00, 0xf0, 0x11, 0x00


	//----- nvinfo : EIATTR_KPARAM_INFO
	.align		4
.L_36:
        /*00ec*/ 	.byte	0x04, 0x17
        /*00ee*/ 	.short	(.L_38 - .L_37)
.L_37:
        /*00f0*/ 	.word	0x00000000
        /*00f4*/ 	.short	0x000c
        /*00f6*/ 	.short	0x0044
        /*00f8*/ 	.byte	0x00, 0xf0, 0x11, 0x00


	//----- nvinfo : EIATTR_KPARAM_INFO
	.align		4
.L_38:
        /*00fc*/ 	.byte	0x04, 0x17
        /*00fe*/ 	.short	(.L_40 - .L_39)
.L_39:
        /*0100*/ 	.word	0x00000000
        /*0104*/ 	.short	0x000b
        /*0106*/ 	.short	0x0040
        /*0108*/ 	.byte	0x00, 0xf0, 0x11, 0x00


	//----- nvinfo : EIATTR_KPARAM_INFO
	.align		4
.L_40:
        /*010c*/ 	.byte	0x04, 0x17
        /*010e*/ 	.short	(.L_42 - .L_41)
.L_41:
        /*0110*/ 	.word	0x00000000
        /*0114*/ 	.short	0x000a
        /*0116*/ 	.short	0x003c
        /*0118*/ 	.byte	0x00, 0xf0, 0x11, 0x00


	//----- nvinfo : EIATTR_KPARAM_INFO
	.align		4
.L_42:
        /*011c*/ 	.byte	0x04, 0x17
        /*011e*/ 	.short	(.L_44 - .L_43)
.L_43:
        /*0120*/ 	.word	0x00000000
        /*0124*/ 	.short	0x0009
        /*0126*/ 	.short	0x0038
        /*0128*/ 	.byte	0x00, 0xf0, 0x11, 0x00


	//----- nvinfo : EIATTR_KPARAM_INFO
	.align		4
.L_44:
        /*012c*/ 	.byte	0x04, 0x17
        /*012e*/ 	.short	(.L_46 - .L_45)
.L_45:
        /*0130*/ 	.word	0x00000000
        /*0134*/ 	.short	0x0008
        /*0136*/ 	.short	0x0034
        /*0138*/ 	.byte	0x00, 0xf0, 0x11, 0x00


	//----- nvinfo : EIATTR_KPARAM_INFO
	.align		4
.L_46:
        /*013c*/ 	.byte	0x04, 0x17
        /*013e*/ 	.short	(.L_48 - .L_47)
.L_47:
        /*0140*/ 	.word	0x00000000
        /*0144*/ 	.short	0x0007
        /*0146*/ 	.short	0x0030
        /*0148*/ 	.byte	0x00, 0xf0, 0x11, 0x00


	//----- nvinfo : EIATTR_KPARAM_INFO
	.align		4
.L_48:
        /*014c*/ 	.byte	0x04, 0x17
        /*014e*/ 	.short	(.L_50 - .L_49)
.L_49:
        /*0150*/ 	.word	0x00000000
        /*0154*/ 	.short	0x0006
        /*0156*/ 	.short	0x002c
        /*0158*/ 	.byte	0x00, 0xf0, 0x11, 0x00


	//----- nvinfo : EIATTR_KPARAM_INFO
	.align		4
.L_50:
        /*015c*/ 	.byte	0x04, 0x17
        /*015e*/ 	.short	(.L_52 - .L_51)
.L_51:
        /*0160*/ 	.word	0x00000000
        /*0164*/ 	.short	0x0005
        /*0166*/ 	.short	0x0028
        /*0168*/ 	.byte	0x00, 0xf0, 0x11, 0x00


	//----- nvinfo : EIATTR_KPARAM_INFO
	.align		4
.L_52:
        /*016c*/ 	.byte	0x04, 0x17
        /*016e*/ 	.short	(.L_54 - .L_53)
.L_53:
        /*0170*/ 	.word	0x00000000
        /*0174*/ 	.short	0x0004
        /*0176*/ 	.short	0x0020
        /*0178*/ 	.byte	0x00, 0xf4, 0x21, 0x00


	//----- nvinfo : EIATTR_KPARAM_INFO
	.align		4
.L_54:
        /*017c*/ 	.byte	0x04, 0x17
        /*017e*/ 	.short	(.L_56 - .L_55)
.L_55:
        /*0180*/ 	.word	0x00000000
        /*0184*/ 	.short	0x0003
        /*0186*/ 	.short	0x0018
        /*0188*/ 	.byte	0x00, 0xf4, 0x21, 0x00


	//----- nvinfo : EIATTR_KPARAM_INFO
	.align		4
.L_56:
        /*018c*/ 	.byte	0x04, 0x17
        /*018e*/ 	.short	(.L_58 - .L_57)
.L_57:
        /*0190*/ 	.word	0x00000000
        /*0194*/ 	.short	0x0002
        /*0196*/ 	.short	0x0010
        /*0198*/ 	.byte	0x00, 0xf4, 0x21, 0x00


	//----- nvinfo : EIATTR_KPARAM_INFO
	.align		4
.L_58:
        /*019c*/ 	.byte	0x04, 0x17
        /*019e*/ 	.short	(.L_60 - .L_59)
.L_59:
        /*01a0*/ 	.word	0x00000000
        /*01a4*/ 	.short	0x0001
        /*01a6*/ 	.short	0x0008
        /*01a8*/ 	.byte	0x00, 0xf4, 0x21, 0x00


	//----- nvinfo : EIATTR_KPARAM_INFO
	.align		4
.L_60:
        /*01ac*/ 	.byte	0x04, 0x17
        /*01ae*/ 	.short	(.L_62 - .L_61)
.L_61:
        /*01b0*/ 	.word	0x00000000
        /*01b4*/ 	.short	0x0000
        /*01b6*/ 	.short	0x0000
        /*01b8*/ 	.byte	0x00, 0xf4, 0x21, 0x00


	//----- nvinfo : EIATTR_MAXREG_COUNT
	.align		4
.L_62:
        /*01bc*/ 	.byte	0x03, 0x1b
        /*01be*/ 	.short	0x0080


	//----- nvinfo : EIATTR_NUM_BARRIERS
	.align		4
        /*01c0*/ 	.byte	0x02, 0x4c
        /*01c2*/ 	.byte	0x01
	.zero		1


	//----- nvinfo : EIATTR_ANNOTATIONS
	.align		4
        /*01c4*/ 	.byte	0x04, 0x55
        /*01c6*/ 	.short	(.L_64 - .L_63)


	//   ....[0]....
.L_63:
        /*01c8*/ 	.word	0x00000001
        /*01cc*/ 	.byte	0x50, 0x12, 0x00, 0x00, 0x01, 0x00, 0x00, 0x00, 0x90, 0x12, 0x00, 0x00, 0x01, 0x00, 0x00, 0x00
        /* <DEDUP_REMOVED lines=19> */
        /*030c*/ 	.byte	0x80, 0x3f, 0x00, 0x00, 0x01, 0x00, 0x00, 0x00, 0xc0, 0x3f, 0x00, 0x00


	//----- nvinfo : EIATTR_MERCURY_ISA_VERSION
	.align		4
.L_64:
        /*0318*/ 	.byte	0x03, 0x5f
        /*031a*/ 	.short	0x0000


	//----- nvinfo : EIATTR_COOP_GROUP_MASK_REGIDS
	.align		4
        /*031c*/ 	.byte	0x04, 0x29
        /*031e*/ 	.short	(.L_66 - .L_65)


	//   ....[0]....
.L_65:
        /*0320*/ 	.word	0xffffffff


	//   ....[1]....
        /*0324*/ 	.word	0xffffffff


	//   ....[2]....
        /*0328*/ 	.word	0xffffffff


	//   ....[3]....
        /*032c*/ 	.word	0xffffffff


	//   ....[4]....
        /*0330*/ 	.word	0xffffffff


	//   ....[5]....
        /*0334*/ 	.word	0xffffffff


	//   ....[6]....
        /*0338*/ 	.word	0xffffffff


	//   ....[7]....
        /*033c*/ 	.word	0xffffffff


	//----- nvinfo : EIATTR_COOP_GROUP_INSTR_OFFSETS
	.align		4
.L_66:
        /*0340*/ 	.byte	0x04, 0x28
        /*0342*/ 	.short	(.L_68 - .L_67)


	//   ....[0]....
.L_67:
        /*0344*/ 	.word	0x00003040


	//   ....[1]....
        /*0348*/ 	.word	0x00003080


	//   ....[2]....
        /*034c*/ 	.word	0x000030a0


	//   ....[3]....
        /*0350*/ 	.word	0x000030c0


	//   ....[4]....
        /*0354*/ 	.word	0x00003d30


	//   ....[5]....
        /*0358*/ 	.word	0x00003d50


	//   ....[6]....
        /*035c*/ 	.word	0x00003d90


	//   ....[7]....
        /*0360*/ 	.word	0x00003da0


	//----- nvinfo : EIATTR_EXIT_INSTR_OFFSETS
	.align		4
.L_68:
        /*0364*/ 	.byte	0x04, 0x1c
        /*0366*/ 	.short	(.L_70 - .L_69)


	//   ....[0]....
.L_69:
        /*0368*/ 	.word	0x00006930


	//   ....[1]....
        /*036c*/ 	.word	0x000069d0


	//----- nvinfo : EIATTR_REQNTID
	.align		4
.L_70:
        /*0370*/ 	.byte	0x04, 0x10
        /*0372*/ 	.short	(.L_72 - .L_71)
.L_71:
        /*0374*/ 	.word	0x00000200
        /*0378*/ 	.word	0x00000001
        /*037c*/ 	.word	0x00000001
.L_72:


//--------------------- .nv.callgraph             --------------------------
	.section	.nv.callgraph,"",@"SHT_CUDA_CALLGRAPH"
	.align	4
	.sectionentsize	8
	.align		4
        /*0000*/ 	.word	0x00000000
	.align		4
        /*0004*/ 	.word	0xffffffff
	.align		4
        /*0008*/ 	.word	0x00000000
	.align		4
        /*000c*/ 	.word	0xfffffffe
	.align		4
        /*0010*/ 	.word	0x00000000
	.align		4
        /*0014*/ 	.word	0xfffffffd
	.align		4
        /*0018*/ 	.word	0x00000000
	.align		4
        /*001c*/ 	.word	0xfffffffc


//--------------------- .nv.rel.action            --------------------------
	.section	.nv.rel.action,"",@"SHT_CUDA_RELOCINFO"
	.align	8
	.sectionentsize	8
        /*0000*/ 	.byte	0x73, 0x00, 0x00, 0x00, 0x00, 0x00, 0x00, 0x00, 0x00, 0x00, 0x00, 0x11, 0x25, 0x00, 0x05, 0x36


//--------------------- .nv.constant4             --------------------------
	.section	.nv.constant4,"a",@progbits
	.align	8
	.align		8
.nv.constant4:
        /*0000*/ 	.dword	_$_str


//--------------------- .nv.constant0.attn_fwd    --------------------------
	.section	.nv.constant0.attn_fwd,"a",@progbits
	.sectionflags	@""
	.align	4
.nv.constant0.attn_fwd:
	.zero		488


//--------------------- .text.attn_fwd            --------------------------
	.section	.text.attn_fwd,"ax",@progbits
	.sectioninfo	@"SHI_REGISTERS=128"
	.align	128
        .global         attn_fwd
        .type           attn_fwd,@function
        .size           attn_fwd,(.L_x_3 - attn_fwd)
        .other          attn_fwd,@"STO_CUDA_ENTRY STV_DEFAULT"
attn_fwd:
.text.attn_fwd:
[----:B------:R-:W-:Y:S02]  /*0000*/  IMAD.MOV.U32 R1, RZ, RZ, c[0x0][0x28] ;  /* 0x00000a00ff017624 */ /* 0x000fe400078e00ff */
[----:B------:R-:W0:Y:S01]  /*0010*/  S2R R0, SR_CTAID.X ;  /* 0x0000000000007919 */ /* 0x000e220000002500 */
[----:B------:R-:W-:Y:S01]  /*0020*/  IMAD.MOV.U32 R19, RZ, RZ, c[0x0][0x198] ;  /* 0x00006600ff137624 */ /* 0x000fe200078e00ff */
[----:B------:R-:W-:Y:S01]  /*0030*/  ULDC.64 UR6, c[0x0][0x118] ;  /* 0x0000460000067ab9 */ /* 0x000fe20000000a00 */
[----:B------:R-:W-:Y:S01]  /*0040*/  IADD3 R1, R1, -0x88, RZ ;  /* 0xffffff7801017810 */ /* 0x000fe20007ffe0ff */
[----:B------:R-:W0:Y:S04]  /*0050*/  S2R R92, SR_TID.X ;  /* 0x00000000005c7919 */ /* 0x000e280000002100 */
[----:B------:R-:W1:Y:S01]  /*0060*/  S2R R93, SR_CTAID.Y ;  /* 0x00000000005d7919 */ /* 0x000e620000002600 */
[----:B0-----:R-:W-:Y:S02]  /*0070*/  PRMT R3, R92, 0x6540, R0 ;  /* 0x000065405c037816 */ /* 0x001fe40000000000 */
[----:B------:R-:W-:Y:S01]  /*0080*/  SHF.R.U32.HI R4, RZ, 0x8, R92 ;  /* 0x00000008ff047819 */ /* 0x000fe2000001165c */
[----:B-1----:R-:W-:-:S02]  /*0090*/  IMAD R2, R93, c[0x0][0x190], RZ ;  /* 0x000064005d027a24 */ /* 0x002fc400078e02ff */
[----:B------:R-:W-:Y:S01]  /*00a0*/  IMAD R3, R3, c[0x0][0x194], RZ ;  /* 0x0000650003037a24 */ /* 0x000fe200078e02ff */
[----:B------:R-:W-:Y:S01]  /*00b0*/  SGXT.U32 R4, R4, 0x1 ;  /* 0x000000010404781a */ /* 0x000fe20000000000 */
[----:B------:R-:W-:Y:S02]  /*00c0*/  IMAD.SHL.U32 R16, R2, 0x2, RZ ;  /* 0x0000000202107824 */ /* 0x000fe400078e00ff */
[----:B------:R-:W-:Y:S02]  /*00d0*/  IMAD.SHL.U32 R5, R3, 0x2, RZ ;  /* 0x0000000203057824 */ /* 0x000fe400078e00ff */
[----:B------:R-:W-:Y:S02]  /*00e0*/  IMAD R7, R4, c[0x0][0x198], RZ ;  /* 0x0000660004077a24 */ /* 0x000fe400078e02ff */
[----:B------:R-:W-:Y:S01]  /*00f0*/  IMAD.HI R14, R2, 0x2, RZ ;  /* 0x00000002020e7827 */ /* 0x000fe200078e02ff */
[----:B------:R-:W-:Y:S02]  /*0100*/  IADD3 R16, P0, P1, R5, c[0x0][0x160], R16 ;  /* 0x0000580005107a10 */ /* 0x000fe4000791e010 */
[----:B------:R-:W-:Y:S01]  /*0110*/  LEA R5, R19, R7, 0x1 ;  /* 0x0000000713057211 */ /* 0x000fe200078e08ff */
[----:B------:R-:W-:-:S04]  /*0120*/  IMAD.HI R3, R3, 0x2, RZ ;  /* 0x0000000203037827 */ /* 0x000fc800078e02ff */
[----:B------:R-:W-:Y:S01]  /*0130*/  IMAD R9, R19, 0x2, R5 ;  /* 0x0000000213097824 */ /* 0x000fe200078e0205 */
[----:B------:R-:W-:Y:S02]  /*0140*/  IADD3.X R14, R3, c[0x0][0x164], R14, P0, P1 ;  /* 0x00005900030e7a10 */ /* 0x000fe400007e240e */
[-C--:B------:R-:W-:Y:S01]  /*0150*/  LEA R2, P0, R7, R16.reuse, 0x1 ;  /* 0x0000001007027211 */ /* 0x080fe200078008ff */
[----:B------:R-:W-:Y:S01]  /*0160*/  IMAD R11, R19, 0x2, R9 ;  /* 0x00000002130b7824 */ /* 0x000fe200078e0209 */
[----:B------:R-:W-:Y:S02]  /*0170*/  LEA R4, P1, R5, R16, 0x1 ;  /* 0x0000001005047211 */ /* 0x000fe400078208ff */
[-C--:B------:R-:W-:Y:S01]  /*0180*/  LEA.HI.X.SX32 R3, R7, R14.reuse, 0x1, P0 ;  /* 0x0000000e07037211 */ /* 0x080fe200000f0eff */
[----:B------:R-:W-:Y:S01]  /*0190*/  IMAD R13, R19, 0x2, R11 ;  /* 0x00000002130d7824 */ /* 0x000fe200078e020b */
[----:B------:R-:W-:Y:S02]  /*01a0*/  LEA.HI.X.SX32 R5, R5, R14, 0x1, P1 ;  /* 0x0000000e05057211 */ /* 0x000fe400008f0eff */
[----:B------:R-:W-:Y:S01]  /*01b0*/  LEA R6, P0, R9, R16, 0x1 ;  /* 0x0000001009067211 */ /* 0x000fe200078008ff */
[----:B------:R-:W-:Y:S01]  /*01c0*/  IMAD R21, R19, 0x2, R13 ;  /* 0x0000000213157824 */ /* 0x000fe200078e020d */
[----:B------:R0:W2:Y:S02]  /*01d0*/  LDG.E.U16 R15, [R2.64] ;  /* 0x00000006020f7981 */ /* 0x0000a4000c1e1500 */
[----:B------:R-:W-:-:S02]  /*01e0*/  LEA.HI.X.SX32 R7, R9, R14, 0x1, P0 ;  /* 0x0000000e09077211 */ /* 0x000fc400000f0eff */
[----:B------:R1:W3:Y:S01]  /*01f0*/  LDG.E.U16 R17, [R4.64] ;  /* 0x0000000604117981 */ /* 0x0002e2000c1e1500 */
[-C--:B------:R-:W-:Y:S02]  /*0200*/  LEA R8, P0, R11, R16.reuse, 0x1 ;  /* 0x000000100b087211 */ /* 0x080fe400078008ff */
[----:B------:R-:W-:Y:S01]  /*0210*/  LEA R10, P1, R13, R16, 0x1 ;  /* 0x000000100d0a7211 */ /* 0x000fe200078208ff */
[----:B------:R4:W5:Y:S01]  /*0220*/  LDG.E.U16 R18, [R6.64] ;  /* 0x0000000606127981 */ /* 0x000962000c1e1500 */
[----:B------:R-:W-:Y:S02]  /*0230*/  LEA.HI.X.SX32 R9, R11, R14, 0x1, P0 ;  /* 0x0000000e0b097211 */ /* 0x000fe400000f0eff */
[----:B0-----:R-:W-:Y:S02]  /*0240*/  LEA R3, R19, R21, 0x1 ;  /* 0x0000001513037211 */ /* 0x001fe400078e08ff */
[----:B------:R-:W-:Y:S01]  /*0250*/  LEA R12, P0, R21, R16, 0x1 ;  /* 0x00000010150c7211 */ /* 0x000fe200078008ff */
[----:B------:R0:W2:Y:S02]  /*0260*/  LDG.E.U16 R20, [R8.64] ;  /* 0x0000000608147981 */ /* 0x0000a4000c1e1500 */
[----:B-1----:R-:W-:Y:S01]  /*0270*/  IMAD R5, R19, 0x2, R3 ;  /* 0x0000000213057824 */ /* 0x002fe200078e0203 */
[----:B------:R-:W-:-:S03]  /*0280*/  LEA.HI.X.SX32 R11, R13, R14, 0x1, P1 ;  /* 0x0000000e0d0b7211 */ /* 0x000fc600008f0eff */
[----:B------:R-:W-:Y:S01]  /*0290*/  IMAD R25, R19, 0x2, R5 ;  /* 0x0000000213197824 */ /* 0x000fe200078e0205 */
[----:B------:R-:W-:Y:S02]  /*02a0*/  LEA.HI.X.SX32 R13, R21, R14, 0x1, P0 ;  /* 0x0000000e150d7211 */ /* 0x000fe400000f0eff */
[----:B------:R-:W-:Y:S01]  /*02b0*/  LEA R2, P0, R3, R16, 0x1 ;  /* 0x0000001003027211 */ /* 0x000fe200078008ff */
[----:B------:R-:W-:Y:S01]  /*02c0*/  IMAD R27, R19, 0x2, R25 ;  /* 0x00000002131b7824 */ /* 0x000fe200078e0219 */
[----:B------:R1:W2:Y:S02]  /*02d0*/  LDG.E.U16 R21, [R10.64] ;  /* 0x000000060a157981 */ /* 0x0002a4000c1e1500 */
[----:B------:R-:W-:Y:S02]  /*02e0*/  LEA.HI.X.SX32 R3, R3, R14, 0x1, P0 ;  /* 0x0000000e03037211 */ /* 0x000fe400000f0eff */
[----:B------:R-:W-:Y:S01]  /*02f0*/  LEA R4, P0, R5, R16, 0x1 ;  /* 0x0000001005047211 */ /* 0x000fe200078008ff */
[----:B------:R4:W2:Y:S01]  /*0300*/  LDG.E.U16 R22, [R12.64] ;  /* 0x000000060c167981 */ /* 0x0008a2000c1e1500 */
[----:B-1----:R-:W-:-:S02]  /*0310*/  IMAD R11, R19, 0x2, R27 ;  /* 0x00000002130b7824 */ /* 0x002fc400078e021b */
[----:B------:R-:W-:Y:S01]  /*0320*/  LEA.HI.X.SX32 R5, R5, R14, 0x1, P0 ;  /* 0x0000000e05057211 */ /* 0x000fe200000f0eff */
[----:B------:R1:W2:Y:S01]  /*0330*/  LDG.E.U16 R23, [R2.64] ;  /* 0x0000000602177981 */ /* 0x0002a2000c1e1500 */
[-C--:B0-----:R-:W-:Y:S02]  /*0340*/  LEA R8, P0, R27, R16.reuse, 0x1 ;  /* 0x000000101b087211 */ /* 0x081fe400078008ff */
[----:B----4-:R-:W-:Y:S01]  /*0350*/  LEA R13, R19, R11, 0x1 ;  /* 0x0000000b130d7211 */ /* 0x010fe200078e08ff */
[----:B------:R0:W4:Y:S01]  /*0360*/  LDG.E.U16 R24, [R4.64] ;  /* 0x0000000604187981 */ /* 0x000122000c1e1500 */
[----:B------:R-:W-:Y:S02]  /*0370*/  LEA R6, P1, R25, R16, 0x1 ;  /* 0x0000001019067211 */ /* 0x000fe400078208ff */
[-C--:B------:R-:W-:Y:S01]  /*0380*/  LEA.HI.X.SX32 R9, R27, R14.reuse, 0x1, P0 ;  /* 0x0000000e1b097211 */ /* 0x080fe200000f0eff */
[----:B------:R-:W-:Y:S01]  /*0390*/  IMAD R29, R19, 0x2, R13 ;  /* 0x00000002131d7824 */ /* 0x000fe200078e020d */
[----:B------:R-:W-:-:S02]  /*03a0*/  LEA.HI.X.SX32 R7, R25, R14, 0x1, P1 ;  /* 0x0000000e19077211 */ /* 0x000fc400008f0eff */
[----:B------:R-:W-:Y:S01]  /*03b0*/  LEA R10, P0, R11, R16, 0x1 ;  /* 0x000000100b0a7211 */ /* 0x000fe200078008ff */
[----:B------:R-:W-:Y:S01]  /*03c0*/  IMAD R31, R19, 0x2, R29 ;  /* 0x00000002131f7824 */ /* 0x000fe200078e021d */
[----:B------:R0:W2:Y:S02]  /*03d0*/  LDG.E.U16 R26, [R8.64] ;  /* 0x00000006081a7981 */ /* 0x0000a4000c1e1500 */
[----:B------:R-:W-:Y:S02]  /*03e0*/  LEA.HI.X.SX32 R11, R11, R14, 0x1, P0 ;  /* 0x0000000e0b0b7211 */ /* 0x000fe400000f0eff */
[----:B------:R0:W2:Y:S01]  /*03f0*/  LDG.E.U16 R25, [R6.64] ;  /* 0x0000000606197981 */ /* 0x0000a2000c1e1500 */
[-C--:B-1----:R-:W-:Y:S02]  /*0400*/  LEA R2, P0, R13, R16.reuse, 0x1 ;  /* 0x000000100d027211 */ /* 0x082fe400078008ff */
[----:B------:R-:W-:Y:S01]  /*0410*/  LEA R12, P1, R29, R16, 0x1 ;  /* 0x000000101d0c7211 */ /* 0x000fe200078208ff */
[----:B------:R1:W2:Y:S01]  /*0420*/  LDG.E.U16 R27, [R10.64] ;  /* 0x000000060a1b7981 */ /* 0x0002a2000c1e1500 */
[----:B------:R-:W-:Y:S01]  /*0430*/  LEA.HI.X.SX32 R3, R13, R14, 0x1, P0 ;  /* 0x0000000e0d037211 */ /* 0x000fe200000f0eff */
[----:B0-----:R-:W-:Y:S01]  /*0440*/  IMAD R7, R19, 0x2, R31 ;  /* 0x0000000213077824 */ /* 0x001fe200078e021f */
[----:B------:R-:W-:-:S03]  /*0450*/  LEA R4, P0, R31, R16, 0x1 ;  /* 0x000000101f047211 */ /* 0x000fc600078008ff */
[----:B------:R0:W2:Y:S01]  /*0460*/  LDG.E.U16 R28, [R2.64] ;  /* 0x00000006021c7981 */ /* 0x0000a2000c1e1500 */
[----:B------:R-:W-:Y:S01]  /*0470*/  IMAD R9, R19, 0x2, R7 ;  /* 0x0000000213097824 */ /* 0x000fe200078e0207 */
[----:B------:R-:W-:Y:S02]  /*0480*/  LEA.HI.X.SX32 R5, R31, R14, 0x1, P0 ;  /* 0x0000000e1f057211 */ /* 0x000fe400000f0eff */
[----:B------:R-:W-:Y:S02]  /*0490*/  LEA R6, P0, R7, R16, 0x1 ;  /* 0x0000001007067211 */ /* 0x000fe400078008ff */
[----:B------:R-:W-:Y:S01]  /*04a0*/  LEA R33, R19, R9, 0x1 ;  /* 0x0000000913217211 */ /* 0x000fe200078e08ff */
[----:B------:R0:W2:Y:S01]  /*04b0*/  LDG.E.U16 R30, [R4.64] ;  /* 0x00000006041e7981 */ /* 0x0000a2000c1e1500 */
[-C--:B------:R-:W-:Y:S02]  /*04c0*/  LEA.HI.X.SX32 R13, R29, R14.reuse, 0x1, P1 ;  /* 0x0000000e1d0d7211 */ /* 0x080fe400008f0eff */
[----:B------:R-:W-:Y:S01]  /*04d0*/  LEA.HI.X.SX32 R7, R7, R14, 0x1, P0 ;  /* 0x0000000e07077211 */ /* 0x000fe200000f0eff */
[----:B------:R-:W-:Y:S01]  /*04e0*/  IMAD R35, R19, 0x2, R33 ;  /* 0x0000000213237824 */ /* 0x000fe200078e0221 */
[C---:B------:R-:W-:Y:S01]  /*04f0*/  LEA R8, P0, R9.reuse, R16, 0x1 ;  /* 0x0000001009087211 */ /* 0x040fe200078008ff */
[----:B------:R1:W2:Y:S03]  /*0500*/  LDG.E.U16 R29, [R12.64] ;  /* 0x000000060c1d7981 */ /* 0x0002a6000c1e1500 */
[----:B------:R-:W-:Y:S01]  /*0510*/  LEA.HI.X.SX32 R9, R9, R14, 0x1, P0 ;  /* 0x0000000e09097211 */ /* 0x000fe200000f0eff */
[----:B------:R1:W2:Y:S01]  /*0520*/  LDG.E.U16 R31, [R6.64] ;  /* 0x00000006061f7981 */ /* 0x0002a2000c1e1500 */
[----:B0-----:R-:W-:-:S02]  /*0530*/  LEA R2, P0, R35, R16, 0x1 ;  /* 0x0000001023027211 */ /* 0x001fc400078008ff */
[----:B-1----:R-:W-:Y:S01]  /*0540*/  LEA R10, P1, R33, R16, 0x1 ;  /* 0x00000010210a7211 */ /* 0x002fe200078208ff */
[----:B------:R0:W2:Y:S01]  /*0550*/  LDG.E.U16 R32, [R8.64] ;  /* 0x0000000608207981 */ /* 0x0000a2000c1e1500 */
[----:B------:R-:W-:Y:S01]  /*0560*/  IMAD R13, R19, 0x2, R35 ;  /* 0x00000002130d7824 */ /* 0x000fe200078e0223 */
[----:B------:R-:W-:-:S03]  /*0570*/  LEA.HI.X.SX32 R3, R35, R14, 0x1, P0 ;  /* 0x0000000e23037211 */ /* 0x000fc600000f0eff */
[----:B------:R-:W-:Y:S01]  /*0580*/  IMAD R35, R19, 0x2, R13 ;  /* 0x0000000213237824 */ /* 0x000fe200078e020d */
[C---:B------:R-:W-:Y:S01]  /*0590*/  LEA R4, P0, R13.reuse, R16, 0x1 ;  /* 0x000000100d047211 */ /* 0x040fe200078008ff */
[----:B------:R1:W2:Y:S03]  /*05a0*/  LDG.E.U16 R34, [R2.64] ;  /* 0x0000000602227981 */ /* 0x0002a6000c1e1500 */
[-C--:B------:R-:W-:Y:S01]  /*05b0*/  LEA.HI.X.SX32 R5, R13, R14.reuse, 0x1, P0 ;  /* 0x0000000e0d057211 */ /* 0x080fe200000f0eff */
[----:B------:R-:W-:Y:S01]  /*05c0*/  IMAD R13, R19, 0x2, R35 ;  /* 0x00000002130d7824 */ /* 0x000fe200078e0223 */
[----:B------:R-:W-:-:S04]  /*05d0*/  LEA.HI.X.SX32 R11, R33, R14, 0x1, P1 ;  /* 0x0000000e210b7211 */ /* 0x000fc800008f0eff */
[C---:B------:R-:W-:Y:S01]  /*05e0*/  LEA R37, R19.reuse, R13, 0x1 ;  /* 0x0000000d13257211 */ /* 0x040fe200078e08ff */
[----:B------:R0:W2:Y:S04]  /*05f0*/  LDG.E.U16 R33, [R10.64] ;  /* 0x000000060a217981 */ /* 0x0000a8000c1e1500 */
[----:B------:R-:W-:-:S04]  /*0600*/  IMAD R39, R19, 0x2, R37 ;  /* 0x0000000213277824 */ /* 0x000fc800078e0225 */
[----:B0-----:R-:W-:-:S04]  /*0610*/  IMAD R11, R19, 0x2, R39 ;  /* 0x00000002130b7824 */ /* 0x001fc800078e0227 */
[----:B------:R-:W-:Y:S01]  /*0620*/  IMAD R41, R19, 0x2, R11 ;  /* 0x0000000213297824 */ /* 0x000fe200078e020b */
[----:B------:R-:W-:-:S03]  /*0630*/  LEA R6, P0, R35, R16, 0x1 ;  /* 0x0000001023067211 */ /* 0x000fc600078008ff */
[----:B------:R-:W-:Y:S01]  /*0640*/  IMAD R43, R19, 0x2, R41 ;  /* 0x00000002132b7824 */ /* 0x000fe200078e0229 */
[----:B------:R-:W-:Y:S02]  /*0650*/  LEA R12, P1, R13, R16, 0x1 ;  /* 0x000000100d0c7211 */ /* 0x000fe400078208ff */
[-C--:B------:R-:W-:Y:S02]  /*0660*/  LEA.HI.X.SX32 R7, R35, R14.reuse, 0x1, P0 ;  /* 0x0000000e23077211 */ /* 0x080fe400000f0eff */
[----:B------:R-:W-:Y:S01]  /*0670*/  LEA R45, R19, R43, 0x1 ;  /* 0x0000002b132d7211 */ /* 0x000fe200078e08ff */
[----:B------:R0:W3:Y:S01]  /*0680*/  LDG.E.U16 R35, [R4.64] ;  /* 0x0000000604237981 */ /* 0x0000e2000c1e1500 */
[----:B------:R-:W-:Y:S02]  /*0690*/  LEA.HI.X.SX32 R13, R13, R14, 0x1, P1 ;  /* 0x0000000e0d0d7211 */ /* 0x000fe400008f0eff */
[----:B------:R-:W-:Y:S01]  /*06a0*/  LEA R8, P0, R37, R16, 0x1 ;  /* 0x0000001025087211 */ /* 0x000fe200078008ff */
[----:B------:R-:W-:Y:S01]  /*06b0*/  IMAD R47, R19, 0x2, R45 ;  /* 0x00000002132f7824 */ /* 0x000fe200078e022d */
[----:B------:R0:W3:Y:S02]  /*06c0*/  LDG.E.U16 R36, [R6.64] ;  /* 0x0000000606247981 */ /* 0x0000e4000c1e1500 */
[----:B------:R-:W-:-:S02]  /*06d0*/  LEA.HI.X.SX32 R9, R37, R14, 0x1, P0 ;  /* 0x0000000e25097211 */ /* 0x000fc400000f0eff */
[----:B------:R0:W3:Y:S01]  /*06e0*/  LDG.E.U16 R37, [R12.64] ;  /* 0x000000060c257981 */ /* 0x0000e2000c1e1500 */
[-C--:B-1----:R-:W-:Y:S02]  /*06f0*/  LEA R2, P0, R39, R16.reuse, 0x1 ;  /* 0x0000001027027211 */ /* 0x082fe400078008ff */
[----:B------:R-:W-:Y:S01]  /*0700*/  LEA R10, P1, R41, R16, 0x1 ;  /* 0x00000010290a7211 */ /* 0x000fe200078208ff */
[----:B------:R1:W4:Y:S01]  /*0710*/  LDG.E.U16 R38, [R8.64] ;  /* 0x0000000608267981 */ /* 0x000322000c1e1500 */
[----:B0-----:R-:W-:-:S04]  /*0720*/  IMAD R13, R19, 0x2, R47 ;  /* 0x00000002130d7824 */ /* 0x001fc800078e022f */
[----:B------:R-:W-:Y:S01]  /*0730*/  IMAD R49, R19, 0x2, R13 ;  /* 0x0000000213317824 */ /* 0x000fe200078e020d */
[----:B------:R-:W-:-:S03]  /*0740*/  LEA.HI.X.SX32 R3, R39, R14, 0x1, P0 ;  /* 0x0000000e27037211 */ /* 0x000fc600000f0eff */
[----:B------:R-:W-:Y:S01]  /*0750*/  IMAD R51, R19, 0x2, R49 ;  /* 0x0000000213337824 */ /* 0x000fe200078e0231 */
[----:B------:R-:W-:Y:S01]  /*0760*/  LEA R4, P0, R11, R16, 0x1 ;  /* 0x000000100b047211 */ /* 0x000fe200078008ff */
[----:B------:R0:W4:Y:S03]  /*0770*/  LDG.E.U16 R39, [R2.64] ;  /* 0x0000000602277981 */ /* 0x000126000c1e1500 */
[----:B------:R-:W-:Y:S02]  /*0780*/  LEA R53, R19, R51, 0x1 ;  /* 0x0000003313357211 */ /* 0x000fe400078e08ff */
[-C--:B------:R-:W-:Y:S02]  /*0790*/  LEA.HI.X.SX32 R5, R11, R14.reuse, 0x1, P0 ;  /* 0x0000000e0b057211 */ /* 0x080fe400000f0eff */
[----:B------:R-:W-:Y:S01]  /*07a0*/  LEA.HI.X.SX32 R11, R41, R14, 0x1, P1 ;  /* 0x0000000e290b7211 */ /* 0x000fe200008f0eff */
[----:B------:R-:W-:Y:S01]  /*07b0*/  IMAD R55, R19, 0x2, R53 ;  /* 0x0000000213377824 */ /* 0x000fe200078e0235 */
[----:B------:R-:W-:Y:S01]  /*07c0*/  LEA R6, P0, R43, R16, 0x1 ;  /* 0x000000102b067211 */ /* 0x000fe200078008ff */
[----:B------:R0:W4:Y:S04]  /*07d0*/  LDG.E.U16 R40, [R4.64] ;  /* 0x0000000604287981 */ /* 0x000128000c1e1500 */
[----:B------:R0:W4:Y:S02]  /*07e0*/  LDG.E.U16 R41, [R10.64] ;  /* 0x000000060a297981 */ /* 0x000124000c1e1500 */
[----:B0-----:R-:W-:-:S04]  /*07f0*/  IMAD R11, R19, 0x2, R55 ;  /* 0x00000002130b7824 */ /* 0x001fc800078e0237 */
[----:B------:R-:W-:-:S04]  /*0800*/  IMAD R57, R19, 0x2, R11 ;  /* 0x0000000213397824 */ /* 0x000fc800078e020b */
[----:B------:R-:W-:-:S05]  /*0810*/  IMAD R59, R19, 0x2, R57 ;  /* 0x00000002133b7824 */ /* 0x000fca00078e0239 */
[----:B------:R-:W-:Y:S02]  /*0820*/  LEA R61, R19, R59, 0x1 ;  /* 0x0000003b133d7211 */ /* 0x000fe400078e08ff */
[----:B------:R-:W-:-:S03]  /*0830*/  LEA.HI.X.SX32 R7, R43, R14, 0x1, P0 ;  /* 0x0000000e2b077211 */ /* 0x000fc600000f0eff */
[----:B------:R-:W-:Y:S01]  /*0840*/  IMAD R63, R19, 0x2, R61 ;  /* 0x00000002133f7824 */ /* 0x000fe200078e023d */
[----:B-1----:R-:W-:Y:S01]  /*0850*/  LEA R8, P0, R45, R16, 0x1 ;  /* 0x000000102d087211 */ /* 0x002fe200078008ff */
[----:B------:R0:W5:Y:S02]  /*0860*/  LDG.E.U16 R42, [R6.64] ;  /* 0x00000006062a7981 */ /* 0x000164000c1e1500 */
[----:B------:R-:W-:Y:S01]  /*0870*/  IMAD R65, R19, 0x2, R63 ;  /* 0x0000000213417824 */ /* 0x000fe200078e023f */
[----:B------:R-:W-:Y:S02]  /*0880*/  LEA.HI.X.SX32 R9, R45, R14, 0x1, P0 ;  /* 0x0000000e2d097211 */ /* 0x000fe400000f0eff */
[----:B------:R-:W-:Y:S01]  /*0890*/  LEA R2, P0, R47, R16, 0x1 ;  /* 0x000000102f027211 */ /* 0x000fe200078008ff */
[----:B------:R-:W-:Y:S02]  /*08a0*/  IMAD R67, R19, 0x2, R65 ;  /* 0x0000000213437824 */ /* 0x000fe400078e0241 */
[----:B------:R1:W5:Y:S01]  /*08b0*/  LDG.E.U16 R43, [R8.64] ;  /* 0x00000006082b7981 */ /* 0x000362000c1e1500 */
[----:B------:R-:W-:Y:S01]  /*08c0*/  LEA.HI.X.SX32 R3, R47, R14, 0x1, P0 ;  /* 0x0000000e2f037211 */ /* 0x000fe200000f0eff */
[----:B------:R-:W-:Y:S01]  /*08d0*/  IMAD R69, R19, 0x2, R67 ;  /* 0x0000000213457824 */ /* 0x000fe200078e0243 */
[----:B------:R-:W-:-:S02]  /*08e0*/  LEA R4, P0, R49, R16, 0x1 ;  /* 0x0000001031047211 */ /* 0x000fc400078008ff */
[----:B------:R-:W-:Y:S01]  /*08f0*/  LEA R12, P1, R13, R16, 0x1 ;  /* 0x000000100d0c7211 */ /* 0x000fe200078208ff */
[----:B------:R1:W5:Y:S01]  /*0900*/  LDG.E.U16 R44, [R2.64] ;  /* 0x00000006022c7981 */ /* 0x000362000c1e1500 */
[----:B------:R-:W-:Y:S02]  /*0910*/  LEA R71, R19, R69, 0x1 ;  /* 0x0000004513477211 */ /* 0x000fe400078e08ff */
[----:B------:R-:W-:Y:S02]  /*0920*/  LEA.HI.X.SX32 R5, R49, R14, 0x1, P0 ;  /* 0x0000000e31057211 */ /* 0x000fe400000f0eff */
[----:B0-----:R-:W-:Y:S01]  /*0930*/  LEA R6, P0, R51, R16, 0x1 ;  /* 0x0000001033067211 */ /* 0x001fe200078008ff */
[----:B------:R-:W-:Y:S01]  /*0940*/  IMAD R73, R19, 0x2, R71 ;  /* 0x0000000213497824 */ /* 0x000fe200078e0247 */
[-C--:B------:R-:W-:Y:S01]  /*0950*/  LEA.HI.X.SX32 R13, R13, R14.reuse, 0x1, P1 ;  /* 0x0000000e0d0d7211 */ /* 0x080fe200008f0eff */
[----:B------:R0:W5:Y:S01]  /*0960*/  LDG.E.U16 R46, [R4.64] ;  /* 0x00000006042e7981 */ /* 0x000162000c1e1500 */
[----:B------:R-:W-:-:S02]  /*0970*/  LEA.HI.X.SX32 R7, R51, R14, 0x1, P0 ;  /* 0x0000000e33077211 */ /* 0x000fc400000f0eff */
[-C--:B-1----:R-:W-:Y:S01]  /*0980*/  LEA R8, P0, R53, R16.reuse, 0x1 ;  /* 0x0000001035087211 */ /* 0x082fe200078008ff */
[----:B------:R-:W-:Y:S01]  /*0990*/  IMAD R75, R19, 0x2, R73 ;  /* 0x00000002134b7824 */ /* 0x000fe200078e0249 */
[----:B------:R-:W-:Y:S01]  /*09a0*/  LEA R2, P1, R55, R16, 0x1 ;  /* 0x0000001037027211 */ /* 0x000fe200078208ff */
[----:B------:R1:W5:Y:S01]  /*09b0*/  LDG.E.U16 R45, [R12.64] ;  /* 0x000000060c2d7981 */ /* 0x000362000c1e1500 */
[----:B------:R-:W-:Y:S01]  /*09c0*/  LEA.HI.X.SX32 R9, R53, R14, 0x1, P0 ;  /* 0x0000000e35097211 */ /* 0x000fe200000f0eff */
[----:B------:R-:W-:Y:S01]  /*09d0*/  IMAD R77, R19, 0x2, R75 ;  /* 0x00000002134d7824 */ /* 0x000fe200078e024b */
[----:B------:R-:W-:Y:S01]  /*09e0*/  LEA R10, P0, R11, R16, 0x1 ;  /* 0x000000100b0a7211 */ /* 0x000fe200078008ff */
[----:B------:R1:W5:Y:S02]  /*09f0*/  LDG.E.U16 R47, [R6.64] ;  /* 0x00000006062f7981 */ /* 0x000364000c1e1500 */
[----:B------:R-:W-:Y:S01]  /*0a00*/  IMAD R79, R19, 0x2, R77 ;  /* 0x00000002134f7824 */ /* 0x000fe200078e024d */
[----:B------:R-:W-:Y:S01]  /*0a10*/  LEA.HI.X.SX32 R11, R11, R14, 0x1, P0 ;  /* 0x0000000e0b0b7211 */ /* 0x000fe200000f0eff */
[----:B------:R1:W5:Y:S01]  /*0a20*/  LDG.E.U16 R48, [R8.64] ;  /* 0x0000000608307981 */ /* 0x000362000c1e1500 */
[----:B0-----:R-:W-:-:S02]  /*0a30*/  LEA R4, P0, R57, R16, 0x1 ;  /* 0x0000001039047211 */ /* 0x001fc400078008ff */
[-C--:B------:R-:W-:Y:S01]  /*0a40*/  LEA.HI.X.SX32 R3, R55, R14.reuse, 0x1, P1 ;  /* 0x0000000e37037211 */ /* 0x080fe200008f0eff */
[----:B------:R0:W5:Y:S01]  /*0a50*/  LDG.E.U16 R50, [R10.64] ;  /* 0x000000060a327981 */ /* 0x000162000c1e1500 */
[----:B------:R-:W-:Y:S02]  /*0a60*/  LEA.HI.X.SX32 R5, R57, R14, 0x1, P0 ;  /* 0x0000000e39057211 */ /* 0x000fe400000f0eff */
[-C--:B-1----:R-:W-:Y:S01]  /*0a70*/  LEA R6, P0, R59, R16.reuse, 0x1 ;  /* 0x000000103b067211 */ /* 0x082fe200078008ff */
[----:B------:R1:W5:Y:S01]  /*0a80*/  LDG.E.U16 R49, [R2.64] ;  /* 0x0000000602317981 */ /* 0x000362000c1e1500 */
[----:B------:R-:W-:Y:S02]  /*0a90*/  LEA R12, P1, R61, R16, 0x1 ;  /* 0x000000103d0c7211 */ /* 0x000fe400078208ff */
[----:B------:R-:W-:Y:S01]  /*0aa0*/  LEA R81, R19, R79, 0x1 ;  /* 0x0000004f13517211 */ /* 0x000fe200078e08ff */
[----:B------:R0:W5:Y:S01]  /*0ab0*/  LDG.E.U16 R51, [R4.64] ;  /* 0x0000000604337981 */ /* 0x000162000c1e1500 */
[----:B------:R-:W-:-:S02]  /*0ac0*/  LEA.HI.X.SX32 R7, R59, R14, 0x1, P0 ;  /* 0x0000000e3b077211 */ /* 0x000fc400000f0eff */
[----:B------:R-:W-:Y:S01]  /*0ad0*/  LEA.HI.X.SX32 R13, R61, R14, 0x1, P1 ;  /* 0x0000000e3d0d7211 */ /* 0x000fe200008f0eff */
[----:B------:R-:W-:Y:S01]  /*0ae0*/  IMAD R61, R19, 0x2, R81 ;  /* 0x00000002133d7824 */ /* 0x000fe200078e0251 */
[-C--:B------:R-:W-:Y:S01]  /*0af0*/  LEA R8, P0, R63, R16.reuse, 0x1 ;  /* 0x000000103f087211 */ /* 0x080fe200078008ff */
[----:B------:R0:W5:Y:S01]  /*0b00*/  LDG.E.U16 R52, [R6.64] ;  /* 0x0000000606347981 */ /* 0x000162000c1e1500 */
[----:B-1----:R-:W-:Y:S01]  /*0b10*/  LEA R2, P1, R69, R16, 0x1 ;  /* 0x0000001045027211 */ /* 0x002fe200078208ff */
[----:B------:R-:W-:Y:S01]  /*0b20*/  IMAD R83, R19, 0x2, R61 ;  /* 0x0000000213537824 */ /* 0x000fe200078e023d */
[----:B------:R-:W-:Y:S01]  /*0b30*/  LEA.HI.X.SX32 R9, R63, R14, 0x1, P0 ;  /* 0x0000000e3f097211 */ /* 0x000fe200000f0eff */
[----:B------:R1:W5:Y:S01]  /*0b40*/  LDG.E.U16 R53, [R12.64] ;  /* 0x000000060c357981 */ /* 0x000362000c1e1500 */
[----:B------:R-:W-:Y:S02]  /*0b50*/  LEA R54, P0, R65, R16, 0x1 ;  /* 0x0000001041367211 */ /* 0x000fe400078008ff */
[-C--:B------:R-:W-:Y:S01]  /*0b60*/  LEA.HI.X.SX32 R3, R69, R14.reuse, 0x1, P1 ;  /* 0x0000000e45037211 */ /* 0x080fe200008f0eff */
[----:B------:R-:W-:Y:S01]  /*0b70*/  IMAD R69, R19, 0x2, R83 ;  /* 0x0000000213457824 */ /* 0x000fe200078e0253 */
[----:B------:R-:W-:Y:S01]  /*0b80*/  LEA.HI.X.SX32 R55, R65, R14, 0x1, P0 ;  /* 0x0000000e41377211 */ /* 0x000fe200000f0eff */
[----:B------:R1:W5:Y:S01]  /*0b90*/  LDG.E.U16 R56, [R8.64] ;  /* 0x0000000608387981 */ /* 0x000362000c1e1500 */
[----:B0-----:R-:W-:Y:S01]  /*0ba0*/  LEA R4, P0, R67, R16, 0x1 ;  /* 0x0000001043047211 */ /* 0x001fe200078008ff */
[----:B------:R-:W-:-:S02]  /*0bb0*/  IMAD R85, R19, 0x2, R69 ;  /* 0x0000000213557824 */ /* 0x000fc400078e0245 */
[----:B------:R0:W5:Y:S01]  /*0bc0*/  LDG.E.U16 R57, [R54.64] ;  /* 0x0000000636397981 */ /* 0x000162000c1e1500 */
[----:B------:R-:W-:Y:S02]  /*0bd0*/  LEA.HI.X.SX32 R5, R67, R14, 0x1, P0 ;  /* 0x0000000e43057211 */ /* 0x000fe400000f0eff */
[----:B------:R-:W-:Y:S01]  /*0be0*/  LEA R10, P0, R71, R16, 0x1 ;  /* 0x00000010470a7211 */ /* 0x000fe200078008ff */
[----:B------:R0:W5:Y:S01]  /*0bf0*/  LDG.E.U16 R59, [R2.64] ;  /* 0x00000006023b7981 */ /* 0x000162000c1e1500 */
[----:B------:R-:W-:Y:S02]  /*0c00*/  LEA R63, R19, R85, 0x1 ;  /* 0x00000055133f7211 */ /* 0x000fe400078e08ff */
[----:B------:R-:W-:Y:S01]  /*0c10*/  LEA.HI.X.SX32 R11, R71, R14, 0x1, P0 ;  /* 0x0000000e470b7211 */ /* 0x000fe200000f0eff */
[----:B------:R0:W5:Y:S01]  /*0c20*/  LDG.E.U16 R58, [R4.64] ;  /* 0x00000006043a7981 */ /* 0x000162000c1e1500 */
[----:B------:R-:W-:Y:S01]  /*0c30*/  LEA R6, P0, R73, R16, 0x1 ;  /* 0x0000001049067211 */ /* 0x000fe200078008ff */
[----:B------:R-:W-:-:S02]  /*0c40*/  IMAD R71, R19, 0x2, R63 ;  /* 0x0000000213477824 */ /* 0x000fc400078e023f */
[----:B------:R0:W5:Y:S01]  /*0c50*/  LDG.E.U16 R60, [R10.64] ;  /* 0x000000060a3c7981 */ /* 0x000162000c1e1500 */
[----:B------:R-:W-:Y:S01]  /*0c60*/  LEA.HI.X.SX32 R7, R73, R14, 0x1, P0 ;  /* 0x0000000e49077211 */ /* 0x000fe200000f0eff */
[----:B------:R-:W-:Y:S01]  /*0c70*/  IMAD R73, R19, 0x2, R71 ;  /* 0x0000000213497824 */ /* 0x000fe200078e0247 */
[-C--:B-1----:R-:W-:Y:S02]  /*0c80*/  LEA R8, P0, R75, R16.reuse, 0x1 ;  /* 0x000000104b087211 */ /* 0x082fe400078008ff */
[----:B0-----:R-:W-:Y:S01]  /*0c90*/  LEA R4, P1, R77, R16, 0x1 ;  /* 0x000000104d047211 */ /* 0x001fe200078208ff */
[----:B------:R0:W5:Y:S01]  /*0ca0*/  LDG.E.U16 R62, [R6.64] ;  /* 0x00000006063e7981 */ /* 0x000162000c1e1500 */
[----:B------:R-:W-:Y:S01]  /*0cb0*/  LEA.HI.X.SX32 R9, R75, R14, 0x1, P0 ;  /* 0x0000000e4b097211 */ /* 0x000fe200000f0eff */
[----:B------:R-:W-:Y:S01]  /*0cc0*/  IMAD R75, R19, 0x2, R73 ;  /* 0x00000002134b7824 */ /* 0x000fe200078e0249 */
[----:B------:R-:W-:-:S03]  /*0cd0*/  LEA R12, P0, R79, R16, 0x1 ;  /* 0x000000104f0c7211 */ /* 0x000fc600078008ff */
[----:B------:R-:W-:Y:S01]  /*0ce0*/  IMAD R67, R19, 0x2, R75 ;  /* 0x0000000213437824 */ /* 0x000fe200078e024b */
[-C--:B------:R-:W-:Y:S01]  /*0cf0*/  LEA.HI.X.SX32 R5, R77, R14.reuse, 0x1, P1 ;  /* 0x0000000e4d057211 */ /* 0x080fe200008f0eff */
[----:B------:R1:W5:Y:S01]  /*0d00*/  LDG.E.U16 R64, [R8.64] ;  /* 0x0000000608407981 */ /* 0x000362000c1e1500 */
[----:B------:R-:W-:Y:S02]  /*0d10*/  LEA.HI.X.SX32 R13, R79, R14, 0x1, P0 ;  /* 0x0000000e4f0d7211 */ /* 0x000fe400000f0eff */
[----:B------:R-:W-:Y:S01]  /*0d20*/  LEA R77, R19, R67, 0x1 ;  /* 0x00000043134d7211 */ /* 0x000fe200078e08ff */
[----:B------:R0:W5:Y:S01]  /*0d30*/  LDG.E.U16 R65, [R4.64] ;  /* 0x0000000604417981 */ /* 0x000162000c1e1500 */
[----:B------:R-:W-:-:S03]  /*0d40*/  LEA R10, P0, R81, R16, 0x1 ;  /* 0x00000010510a7211 */ /* 0x000fc600078008ff */
[----:B------:R-:W-:Y:S01]  /*0d50*/  IMAD R79, R19, 0x2, R77 ;  /* 0x00000002134f7824 */ /* 0x000fe200078e024d */
[----:B------:R-:W-:Y:S01]  /*0d60*/  LEA.HI.X.SX32 R11, R81, R14, 0x1, P0 ;  /* 0x0000000e510b7211 */ /* 0x000fe200000f0eff */
[----:B------:R0:W5:Y:S01]  /*0d70*/  LDG.E.U16 R66, [R12.64] ;  /* 0x000000060c427981 */ /* 0x000162000c1e1500 */
[-C--:B------:R-:W-:Y:S01]  /*0d80*/  LEA R54, P0, R83, R16.reuse, 0x1 ;  /* 0x0000001053367211 */ /* 0x080fe200078008ff */
[----:B------:R-:W-:Y:S01]  /*0d90*/  IMAD R81, R19, 0x2, R79 ;  /* 0x0000000213517824 */ /* 0x000fe200078e024f */
[----:B------:R-:W-:Y:S01]  /*0da0*/  LEA R2, P1, R71, R16, 0x1 ;  /* 0x0000001047027211 */ /* 0x000fe200078208ff */
[----:B------:R1:W5:Y:S01]  /*0db0*/  LDG.E.U16 R68, [R10.64] ;  /* 0x000000060a447981 */ /* 0x000362000c1e1500 */
[-C--:B------:R-:W-:Y:S01]  /*0dc0*/  LEA.HI.X.SX32 R55, R83, R14.reuse, 0x1, P0 ;  /* 0x0000000e53377211 */ /* 0x080fe200000f0eff */
[----:B------:R-:W-:Y:S01]  /*0dd0*/  IMAD R83, R19, 0x2, R81 ;  /* 0x0000000213537824 */ /* 0x000fe200078e0251 */
[----:B------:R-:W-:-:S03]  /*0de0*/  LEA.HI.X.SX32 R3, R71, R14, 0x1, P1 ;  /* 0x0000000e47037211 */ /* 0x000fc600008f0eff */
[----:B------:R-:W-:Y:S01]  /*0df0*/  IMAD R71, R19, 0x2, R83 ;  /* 0x0000000213477824 */ /* 0x000fe200078e0253 */
[-C--:B0-----:R-:W-:Y:S01]  /*0e00*/  LEA R4, P0, R77, R16.reuse, 0x1 ;  /* 0x000000104d047211 */ /* 0x081fe200078008ff */
[----:B------:R0:W5:Y:S03]  /*0e10*/  LDG.E.U16 R74, [R2.64] ;  /* 0x00000006024a7981 */ /* 0x000166000c1e1500 */
[----:B------:R-:W-:Y:S01]  /*0e20*/  LEA R6, P1, R71, R16, 0x1 ;  /* 0x0000001047067211 */ /* 0x000fe200078208ff */
[----:B------:R0:W5:Y:S01]  /*0e30*/  LDG.E.U16 R70, [R54.64] ;  /* 0x0000000636467981 */ /* 0x000162000c1e1500 */
[-C--:B------:R-:W-:Y:S02]  /*0e40*/  LEA.HI.X.SX32 R5, R77, R14.reuse, 0x1, P0 ;  /* 0x0000000e4d057211 */ /* 0x080fe400000f0eff */
[----:B------:R-:W-:Y:S02]  /*0e50*/  LEA.HI.X.SX32 R7, R71, R14, 0x1, P1 ;  /* 0x0000000e47077211 */ /* 0x000fe400008f0eff */
[-C--:B-1----:R-:W-:Y:S01]  /*0e60*/  LEA R10, P1, R73, R16.reuse, 0x1 ;  /* 0x00000010490a7211 */ /* 0x082fe200078208ff */
[----:B------:R1:W5:Y:S01]  /*0e70*/  LDG.E.U16 R76, [R4.64] ;  /* 0x00000006044c7981 */ /* 0x000362000c1e1500 */
[----:B------:R-:W-:-:S02]  /*0e80*/  LEA R8, P0, R69, R16, 0x1 ;  /* 0x0000001045087211 */ /* 0x000fc400078008ff */
[----:B------:R-:W-:Y:S01]  /*0e90*/  LEA R71, R19, R71, 0x1 ;  /* 0x0000004713477211 */ /* 0x000fe200078e08ff */
[----:B------:R1:W5:Y:S01]  /*0ea0*/  LDG.E.U16 R80, [R6.64] ;  /* 0x0000000606507981 */ /* 0x000362000c1e1500 */
[-C--:B------:R-:W-:Y:S02]  /*0eb0*/  LEA.HI.X.SX32 R11, R73, R14.reuse, 0x1, P1 ;  /* 0x0000000e490b7211 */ /* 0x080fe400008f0eff */
[----:B------:R-:W-:Y:S02]  /*0ec0*/  LEA.HI.X.SX32 R9, R69, R14, 0x1, P0 ;  /* 0x0000000e45097211 */ /* 0x000fe400000f0eff */
[-C--:B0-----:R-:W-:Y:S01]  /*0ed0*/  LEA R2, P1, R71, R16.reuse, 0x1 ;  /* 0x0000001047027211 */ /* 0x081fe200078208ff */
[----:B------:R0:W5:Y:S01]  /*0ee0*/  LDG.E.U16 R73, [R10.64] ;  /* 0x000000060a497981 */ /* 0x000162000c1e1500 */
[----:B------:R-:W-:Y:S02]  /*0ef0*/  LEA R12, P0, R79, R16, 0x1 ;  /* 0x000000104f0c7211 */ /* 0x000fe400078008ff */
[-C--:B------:R-:W-:Y:S01]  /*0f00*/  LEA.HI.X.SX32 R3, R71, R14.reuse, 0x1, P1 ;  /* 0x0000000e47037211 */ /* 0x080fe200008f0eff */
[----:B------:R-:W-:Y:S01]  /*0f10*/  IMAD R71, R19, 0x2, R71 ;  /* 0x0000000213477824 */ /* 0x000fe200078e0247 */
[----:B------:R-:W-:Y:S01]  /*0f20*/  LEA.HI.X.SX32 R13, R79, R14, 0x1, P0 ;  /* 0x0000000e4f0d7211 */ /* 0x000fe200000f0eff */
[----:B------:R0:W5:Y:S01]  /*0f30*/  LDG.E.U16 R69, [R8.64] ;  /* 0x0000000608457981 */ /* 0x000162000c1e1500 */
[----:B-1----:R-:W-:-:S02]  /*0f40*/  LEA R6, P1, R75, R16, 0x1 ;  /* 0x000000104b067211 */ /* 0x002fc400078208ff */
[----:B------:R-:W-:Y:S01]  /*0f50*/  LEA R4, P0, R85, R16, 0x1 ;  /* 0x0000001055047211 */ /* 0x000fe200078008ff */
[----:B------:R1:W5:Y:S01]  /*0f60*/  LDG.E.U16 R77, [R12.64] ;  /* 0x000000060c4d7981 */ /* 0x000362000c1e1500 */
[-C--:B------:R-:W-:Y:S02]  /*0f70*/  LEA.HI.X.SX32 R7, R75, R14.reuse, 0x1, P1 ;  /* 0x0000000e4b077211 */ /* 0x080fe400008f0eff */
[----:B------:R-:W-:Y:S01]  /*0f80*/  LEA.HI.X.SX32 R5, R85, R14, 0x1, P0 ;  /* 0x0000000e55057211 */ /* 0x000fe200000f0eff */
[----:B------:R1:W5:Y:S01]  /*0f90*/  LDG.E.U16 R79, [R2.64] ;  /* 0x00000006024f7981 */ /* 0x000362000c1e1500 */
[-C--:B0-----:R-:W-:Y:S02]  /*0fa0*/  LEA R10, P1, R71, R16.reuse, 0x1 ;  /* 0x00000010470a7211 */ /* 0x081fe400078208ff */
[----:B------:R-:W-:Y:S01]  /*0fb0*/  LEA R8, P0, R81, R16, 0x1 ;  /* 0x0000001051087211 */ /* 0x000fe200078008ff */
[----:B------:R0:W5:Y:S01]  /*0fc0*/  LDG.E.U16 R72, [R4.64] ;  /* 0x0000000604487981 */ /* 0x000162000c1e1500 */
[----:B------:R-:W-:-:S02]  /*0fd0*/  LEA.HI.X.SX32 R11, R71, R14, 0x1, P1 ;  /* 0x0000000e470b7211 */ /* 0x000fc400008f0eff */
[----:B------:R-:W-:Y:S01]  /*0fe0*/  LEA.HI.X.SX32 R9, R81, R14, 0x1, P0 ;  /* 0x0000000e51097211 */ /* 0x000fe200000f0eff */
[----:B------:R0:W5:Y:S01]  /*0ff0*/  LDG.E.U16 R75, [R6.64] ;  /* 0x00000006064b7981 */ /* 0x000162000c1e1500 */
[----:B-1----:R-:W-:-:S03]  /*1000*/  LEA R12, P0, R61, R16, 0x1 ;  /* 0x000000103d0c7211 */ /* 0x002fc600078008ff */
[----:B------:R1:W5:Y:S04]  /*1010*/  LDG.E.U16 R78, [R8.64] ;  /* 0x00000006084e7981 */ /* 0x000368000c1e1500 */
[----:B------:R1:W5:Y:S01]  /*1020*/  LDG.E.U16 R11, [R10.64] ;  /* 0x000000060a0b7981 */ /* 0x000362000c1e1500 */
[----:B------:R-:W-:Y:S01]  /*1030*/  LEA.HI.X.SX32 R13, R61, R14, 0x1, P0 ;  /* 0x0000000e3d0d7211 */ /* 0x000fe200000f0eff */
[----:B------:R-:W-:Y:S01]  /*1040*/  IMAD R19, R19, 0x2, R71 ;  /* 0x0000000213137824 */ /* 0x000fe200078e0247 */
[-C--:B------:R-:W-:Y:S02]  /*1050*/  LEA R2, P0, R63, R16.reuse, 0x1 ;  /* 0x000000103f027211 */ /* 0x080fe400078008ff */
[----:B0-----:R-:W-:Y:S01]  /*1060*/  LEA R4, P1, R67, R16, 0x1 ;  /* 0x0000001043047211 */ /* 0x001fe200078208ff */
[----:B------:R0:W5:Y:S01]  /*1070*/  LDG.E.U16 R12, [R12.64] ;  /* 0x000000060c0c7981 */ /* 0x000162000c1e1500 */
[----:B------:R-:W-:-:S02]  /*1080*/  LEA.HI.X.SX32 R3, R63, R14, 0x1, P0 ;  /* 0x0000000e3f037211 */ /* 0x000fc400000f0eff */
[----:B------:R-:W-:Y:S02]  /*1090*/  LEA.HI.X.SX32 R5, R67, R14, 0x1, P1 ;  /* 0x0000000e43057211 */ /* 0x000fe400008f0eff */
[-C--:B------:R-:W-:Y:S02]  /*10a0*/  LEA R6, P0, R83, R16.reuse, 0x1 ;  /* 0x0000001053067211 */ /* 0x080fe400078008ff */
[----:B------:R-:W-:Y:S02]  /*10b0*/  LEA R54, P1, R19, R16, 0x1 ;  /* 0x0000001013367211 */ /* 0x000fe400078208ff */
[-C--:B------:R-:W-:Y:S01]  /*10c0*/  LEA.HI.X.SX32 R7, R83, R14.reuse, 0x1, P0 ;  /* 0x0000000e53077211 */ /* 0x080fe200000f0eff */
[----:B------:R0:W5:Y:S01]  /*10d0*/  LDG.E.U16 R16, [R2.64] ;  /* 0x0000000602107981 */ /* 0x000162000c1e1500 */
[----:B------:R-:W-:-:S03]  /*10e0*/  LEA.HI.X.SX32 R55, R19, R14, 0x1, P1 ;  /* 0x0000000e13377211 */ /* 0x000fc600008f0eff */
[----:B------:R0:W5:Y:S04]  /*10f0*/  LDG.E.U16 R14, [R4.64] ;  /* 0x00000006040e7981 */ /* 0x000168000c1e1500 */
[----:B-1----:R1:W5:Y:S04]  /*1100*/  LDG.E.U16 R10, [R6.64] ;  /* 0x00000006060a7981 */ /* 0x002368000c1e1500 */
[----:B------:R-:W5:Y:S01]  /*1110*/  LDG.E.U16 R54, [R54.64] ;  /* 0x0000000636367981 */ /* 0x000f62000c1e1500 */
[----:B------:R-:W-:Y:S02]  /*1120*/  LOP3.LUT R8, R92, 0xff, RZ, 0xc0, !PT ;  /* 0x000000ff5c087812 */ /* 0x000fe400078ec0ff */
[----:B------:R-:W-:-:S03]  /*1130*/  SHF.R.S32.HI R9, RZ, 0x8, R92 ;  /* 0x00000008ff097819 */ /* 0x000fc6000001145c */
[----:B------:R-:W-:Y:S01]  /*1140*/  IMAD.SHL.U32 R8, R8, 0x2, RZ ;  /* 0x0000000208087824 */ /* 0x000fe200078e00ff */
[----:B------:R-:W-:-:S04]  /*1150*/  SGXT R9, R9, 0x1 ;  /* 0x000000010909781a */ /* 0x000fc80000000200 */
[----:B------:R-:W-:Y:S01]  /*1160*/  LOP3.LUT R8, R8, 0x210, R9, 0x78, !PT ;  /* 0x0000021008087812 */ /* 0x000fe200078e7809 */
[----:B------:R-:W-:-:S03]  /*1170*/  IMAD.SHL.U32 R112, R0, 0x100, RZ ;  /* 0x0000010000707824 */ /* 0x000fc600078e00ff */
[C---:B0-----:R-:W-:Y:S02]  /*1180*/  LOP3.LUT R3, R8.reuse, 0x20, RZ, 0x3c, !PT ;  /* 0x0000002008037812 */ /* 0x041fe400078e3cff */
[C---:B------:R-:W-:Y:S02]  /*1190*/  LOP3.LUT R2, R8.reuse, 0x40, RZ, 0x3c, !PT ;  /* 0x0000004008027812 */ /* 0x040fe400078e3cff */
[----:B------:R-:W-:Y:S01]  /*11a0*/  LOP3.LUT R13, R8, 0x60, RZ, 0x3c, !PT ;  /* 0x00000060080d7812 */ /* 0x000fe200078e3cff */
[----:B--2---:R-:W-:Y:S04]  /*11b0*/  STS.U16 [R8], R15 ;  /* 0x0000000f08007388 */ /* 0x004fe80000000400 */
[----:B------:R-:W-:Y:S04]  /*11c0*/  STS.U16 [R8+0x1000], R21 ;  /* 0x0010001508007388 */ /* 0x000fe80000000400 */
[----:B------:R-:W-:Y:S04]  /*11d0*/  STS.U16 [R8+0x2000], R25 ;  /* 0x0020001908007388 */ /* 0x000fe80000000400 */
[----:B------:R-:W-:Y:S04]  /*11e0*/  STS.U16 [R8+0x3000], R29 ;  /* 0x0030001d08007388 */ /* 0x000fe80000000400 */
[----:B------:R-:W-:Y:S04]  /*11f0*/  STS.U16 [R8+0x4000], R33 ;  /* 0x0040002108007388 */ /* 0x000fe80000000400 */
[----:B---3--:R-:W-:Y:S01]  /*1200*/  STS.U16 [R8+0x5000], R37 ;  /* 0x0050002508007388 */ /* 0x008fe20000000400 */
[----:B------:R-:W-:Y:S01]  /*1210*/  MOV R4, 0x3f800000 ;  /* 0x3f80000000047802 */ /* 0x000fe20000000f00 */
[----:B------:R-:W-:Y:S01]  /*1220*/  IMAD.MOV.U32 R5, RZ, RZ, 0x3f800000 ;  /* 0x3f800000ff057424 */ /* 0x000fe200078e00ff */
[----:B-1----:R-:W-:Y:S01]  /*1230*/  CS2R R6, SRZ ;  /* 0x0000000000067805 */ /* 0x002fe2000001ff00 */
[----:B------:R-:W-:-:S02]  /*1240*/  CS2R R88, SRZ ;  /* 0x0000000000587805 */ /* 0x000fc4000001ff00 */
[----:B------:R-:W-:Y:S01]  /*1250*/  STL [R1+0x4], R4 ;  /* 0x0000040401007387 */ /* 0x000fe20000100800 */
[----:B------:R-:W-:Y:S01]  /*1260*/  CS2R R90, SRZ ;  /* 0x00000000005a7805 */ /* 0x000fe2000001ff00 */
[----:B------:R-:W-:Y:S01]  /*1270*/  CS2R R84, SRZ ;  /* 0x0000000000547805 */ /* 0x000fe2000001ff00 */
[----:B------:R-:W-:Y:S01]  /*1280*/  CS2R R86, SRZ ;  /* 0x0000000000567805 */ /* 0x000fe2000001ff00 */
[----:B------:R0:W-:Y:S01]  /*1290*/  STL [R1], R5 ;  /* 0x0000000501007387 */ /* 0x0001e20000100800 */
[----:B------:R-:W-:-:S03]  /*12a0*/  CS2R R82, SRZ ;  /* 0x0000000000527805 */ /* 0x000fc6000001ff00 */
[----:B----4-:R-:W-:Y:S01]  /*12b0*/  STS.U16 [R8+0x6000], R41 ;  /* 0x0060002908007388 */ /* 0x010fe20000000400 */
[----:B0-----:R-:W-:Y:S01]  /*12c0*/  CS2R R4, SRZ ;  /* 0x0000000000047805 */ /* 0x001fe2000001ff00 */
[C---:B------:R-:W-:Y:S01]  /*12d0*/  LOP3.LUT R0, R92.reuse, 0x1e0, RZ, 0xc0, !PT ;  /* 0x000001e05c007812 */ /* 0x040fe200078ec0ff */
[----:B------:R-:W-:Y:S01]  /*12e0*/  IMAD.SHL.U32 R37, R92, 0x2, RZ ;  /* 0x000000025c257824 */ /* 0x000fe200078e00ff */
[----:B-----5:R-:W-:Y:S04]  /*12f0*/  STS.U16 [R8+0x7000], R45 ;  /* 0x0070002d08007388 */ /* 0x020fe80000000400 */
[----:B------:R-:W-:Y:S04]  /*1300*/  STS.U16 [R8+0x8000], R49 ;  /* 0x0080003108007388 */ /* 0x000fe80000000400 */
        /* <DEDUP_REMOVED lines=39> */
[----:B------:R0:W-:Y:S02]  /*1580*/  STS.U16 [R13+0x4c00], R36 ;  /* 0x004c00240d007388 */ /* 0x0001e40000000400 */
[----:B0-----:R-:W-:-:S04]  /*1590*/  IADD3 R36, R112, 0x100, RZ ;  /* 0x0000010070247810 */ /* 0x001fc80007ffe0ff */
[----:B------:R-:W-:Y:S01]  /*15a0*/  ISETP.GE.AND P0, PT, R36, 0x1, PT ;  /* 0x000000012400780c */ /* 0x000fe20003f06270 */
[----:B------:R0:W-:Y:S01]  /*15b0*/  STS.U16 [R13+0xc00], R20 ;  /* 0x000c00140d007388 */ /* 0x0001e20000000400 */
[----:B------:R-:W-:Y:S01]  /*15c0*/  IMAD.MOV.U32 R3, RZ, RZ, -0x800000 ;  /* 0xff800000ff037424 */ /* 0x000fe200078e00ff */
[----:B------:R-:W-:Y:S01]  /*15d0*/  CS2R R8, SRZ ;  /* 0x0000000000087805 */ /* 0x000fe2000001ff00 */
[----:B------:R-:W-:Y:S01]  /*15e0*/  IMAD.MOV.U32 R2, RZ, RZ, -0x800000 ;  /* 0xff800000ff027424 */ /* 0x000fe200078e00ff */
[----:B------:R1:W-:Y:S01]  /*15f0*/  STS.U16 [R13+0x1c00], R24 ;  /* 0x001c00180d007388 */ /* 0x0003e20000000400 */
[----:B------:R-:W-:Y:S01]  /*1600*/  CS2R R18, SRZ ;  /* 0x0000000000127805 */ /* 0x000fe2000001ff00 */
[----:B------:R-:W-:Y:S01]  /*1610*/  CS2R R22, SRZ ;  /* 0x0000000000167805 */ /* 0x000fe2000001ff00 */
[----:B------:R-:W-:Y:S01]  /*1620*/  CS2R R26, SRZ ;  /* 0x00000000001a7805 */ /* 0x000fe2000001ff00 */
[----:B------:R2:W-:Y:S01]  /*1630*/  STS.U16 [R13+0x2c00], R28 ;  /* 0x002c001c0d007388 */ /* 0x0005e20000000400 */
[----:B------:R-:W-:Y:S01]  /*1640*/  CS2R R30, SRZ ;  /* 0x00000000001e7805 */ /* 0x000fe2000001ff00 */
[----:B0-----:R-:W-:Y:S01]  /*1650*/  CS2R R20, SRZ ;  /* 0x0000000000147805 */ /* 0x001fe2000001ff00 */
[----:B------:R-:W-:Y:S01]  /*1660*/  CS2R R80, SRZ ;  /* 0x0000000000507805 */ /* 0x000fe2000001ff00 */
[----:B------:R0:W-:Y:S01]  /*1670*/  STS.U16 [R13+0x3c00], R32 ;  /* 0x003c00200d007388 */ /* 0x0001e20000000400 */
[----:B------:R-:W-:Y:S01]  /*1680*/  CS2R R76, SRZ ;  /* 0x00000000004c7805 */ /* 0x000fe2000001ff00 */
[----:B-1----:R-:W-:Y:S01]  /*1690*/  CS2R R24, SRZ ;  /* 0x0000000000187805 */ /* 0x002fe2000001ff00 */
[----:B------:R-:W-:Y:S01]  /*16a0*/  CS2R R78, SRZ ;  /* 0x00000000004e7805 */ /* 0x000fe2000001ff00 */
[----:B------:R-:W-:Y:S01]  /*16b0*/  STS.U16 [R13+0x5c00], R40 ;  /* 0x005c00280d007388 */ /* 0x000fe20000000400 */
[----:B------:R-:W-:Y:S01]  /*16c0*/  CS2R R72, SRZ ;  /* 0x0000000000487805 */ /* 0x000fe2000001ff00 */
[----:B--2---:R-:W-:Y:S01]  /*16d0*/  CS2R R28, SRZ ;  /* 0x00000000001c7805 */ /* 0x004fe2000001ff00 */
[----:B------:R-:W-:Y:S01]  /*16e0*/  CS2R R74, SRZ ;  /* 0x00000000004a7805 */ /* 0x000fe2000001ff00 */
[----:B------:R-:W-:Y:S01]  /*16f0*/  STS.U16 [R13+0x6c00], R44 ;  /* 0x006c002c0d007388 */ /* 0x000fe20000000400 */
[----:B------:R-:W-:Y:S01]  /*1700*/  CS2R R68, SRZ ;  /* 0x0000000000447805 */ /* 0x000fe2000001ff00 */
[----:B------:R-:W-:Y:S01]  /*1710*/  CS2R R70, SRZ ;  /* 0x0000000000467805 */ /* 0x000fe2000001ff00 */
[----:B------:R-:W-:Y:S01]  /*1720*/  CS2R R66, SRZ ;  /* 0x0000000000427805 */ /* 0x000fe2000001ff00 */
[----:B------:R-:W-:Y:S01]  /*1730*/  STS.U16 [R13+0x7c00], R48 ;  /* 0x007c00300d007388 */ /* 0x000fe20000000400 */
[----:B------:R-:W-:Y:S01]  /*1740*/  CS2R R60, SRZ ;  /* 0x00000000003c7805 */ /* 0x000fe2000001ff00 */
[----:B------:R-:W-:Y:S01]  /*1750*/  CS2R R62, SRZ ;  /* 0x00000000003e7805 */ /* 0x000fe2000001ff00 */
[----:B0-----:R-:W-:Y:S01]  /*1760*/  CS2R R32, SRZ ;  /* 0x0000000000207805 */ /* 0x001fe2000001ff00 */
[----:B------:R-:W-:Y:S01]  /*1770*/  STS.U16 [R13+0x8c00], R52 ;  /* 0x008c00340d007388 */ /* 0x000fe20000000400 */
[----:B------:R-:W-:Y:S01]  /*1780*/  CS2R R34, SRZ ;  /* 0x0000000000227805 */ /* 0x000fe2000001ff00 */
[----:B------:R-:W-:-:S02]  /*1790*/  LOP3.LUT R36, R92, 0x1ff, RZ, 0xc0, !PT ;  /* 0x000001ff5c247812 */ /* 0x000fc400078ec0ff */
[----:B------:R-:W-:Y:S01]  /*17a0*/  STS.U16 [R13+0x9c00], R58 ;  /* 0x009c003a0d007388 */ /* 0x000fe20000000400 */
[C---:B------:R-:W-:Y:S02]  /*17b0*/  LOP3.LUT R39, R92.reuse, 0x1c, RZ, 0xc0, !PT ;  /* 0x0000001c5c277812 */ /* 0x040fe400078ec0ff */
[----:B------:R-:W-:Y:S01]  /*17c0*/  SHF.L.U32 R38, R92, 0x3, RZ ;  /* 0x000000035c267819 */ /* 0x000fe200000006ff */
[----:B------:R0:W-:Y:S04]  /*17d0*/  STS.U16 [R13+0xac00], R64 ;  /* 0x00ac00400d007388 */ /* 0x0001e80000000400 */
[----:B------:R-:W-:Y:S04]  /*17e0*/  STS.U16 [R13+0xbc00], R12 ;  /* 0x00bc000c0d007388 */ /* 0x000fe80000000400 */
[----:B------:R1:W-:Y:S01]  /*17f0*/  STS.U16 [R13+0xcc00], R16 ;  /* 0x00cc00100d007388 */ /* 0x0003e20000000400 */
[----:B0-----:R-:W-:-:S03]  /*1800*/  CS2R R64, SRZ ;  /* 0x0000000000407805 */ /* 0x001fc6000001ff00 */
[----:B------:R0:W-:Y:S04]  /*1810*/  STS.U16 [R13+0xdc00], R14 ;  /* 0x00dc000e0d007388 */ /* 0x0001e80000000400 */
[----:B------:R2:W-:Y:S01]  /*1820*/  STS.U16 [R13+0xec00], R10 ;  /* 0x00ec000a0d007388 */ /* 0x0005e20000000400 */
[----:B-1----:R-:W-:-:S03]  /*1830*/  CS2R R16, SRZ ;  /* 0x0000000000107805 */ /* 0x002fc6000001ff00 */
[----:B------:R1:W-:Y:S01]  /*1840*/  STS.U16 [R13+0xfc00], R54 ;  /* 0x00fc00360d007388 */ /* 0x0003e20000000400 */
[----:B0-----:R-:W-:Y:S01]  /*1850*/  CS2R R14, SRZ ;  /* 0x00000000000e7805 */ /* 0x001fe2000001ff00 */
[----:B--2---:R-:W-:Y:S01]  /*1860*/  CS2R R10, SRZ ;  /* 0x00000000000a7805 */ /* 0x004fe2000001ff00 */
[----:B-1----:R-:W-:Y:S01]  /*1870*/  CS2R R12, SRZ ;  /* 0x00000000000c7805 */ /* 0x002fe2000001ff00 */
[----:B------:R-:W-:Y:S05]  /*1880*/  @!P0 BRA `(.L_x_0) ;  /* 0x000026f000008947 */ /* 0x000fea0003800000 */
[----:B------:R-:W-:Y:S01]  /*1890*/  SHF.R.U32.HI R0, RZ, 0x1, R0 ;  /* 0x00000001ff007819 */ /* 0x000fe20000011600 */
[----:B------:R-:W-:Y:S01]  /*18a0*/  IMAD.MOV.U32 R19, RZ, RZ, c[0x0][0x1a4] ;  /* 0x00006900ff137624 */ /* 0x000fe200078e00ff */
[----:B------:R-:W-:Y:S01]  /*18b0*/  LOP3.LUT R4, R37, 0x10, RZ, 0xc0, !PT ;  /* 0x0000001025047812 */ /* 0x000fe200078ec0ff */
[C---:B------:R-:W-:Y:S01]  /*18c0*/  IMAD.SHL.U32 R10, R92.reuse, 0x100, RZ ;  /* 0x000001005c0a7824 */ /* 0x040fe200078e00ff */
[----:B------:R-:W-:Y:S01]  /*18d0*/  LEA.HI R3, R39, R0, RZ, 0x1e ;  /* 0x0000000027037211 */ /* 0x000fe200078ff0ff */
[----:B------:R-:W-:Y:S01]  /*18e0*/  IMAD.MOV.U32 R14, RZ, RZ, c[0x0][0x1b8] ;  /* 0x00006e00ff0e7624 */ /* 0x000fe200078e00ff */
[C---:B------:R-:W-:Y:S01]  /*18f0*/  LOP3.LUT R0, R92.reuse, 0x7, RZ, 0xc0, !PT ;  /* 0x000000075c007812 */ /* 0x040fe200078ec0ff */
[----:B------:R-:W-:Y:S01]  /*1900*/  IMAD.MOV.U32 R104, RZ, RZ, -0x800000 ;  /* 0xff800000ff687424 */ /* 0x000fe200078e00ff */
[----:B------:R-:W-:Y:S01]  /*1910*/  LOP3.LUT R2, R92, 0x180, RZ, 0xc0, !PT ;  /* 0x000001805c027812 */ /* 0x000fe200078ec0ff */
[----:B------:R-:W-:Y:S01]  /*1920*/  IMAD.IADD R112, R112, 0x1, R3 ;  /* 0x0000000170707824 */ /* 0x000fe200078e0203 */
[--C-:B------:R-:W-:Y:S01]  /*1930*/  LOP3.LUT R6, R4, 0x1e0, R92.reuse, 0xf8, !PT ;  /* 0x000001e004067812 */ /* 0x100fe200078ef85c */
[----:B------:R-:W-:Y:S01]  /*1940*/  IMAD R3, R0, 0x210, RZ ;  /* 0x0000021000037824 */ /* 0x000fe200078e02ff */
[----:B------:R-:W-:Y:S01]  /*1950*/  SHF.R.U32.HI R7, RZ, 0x2, R92 ;  /* 0x00000002ff077819 */ /* 0x000fe2000001165c */
[----:B------:R-:W-:Y:S01]  /*1960*/  IMAD.SHL.U32 R4, R36, 0x2, RZ ;  /* 0x0000000224047824 */ /* 0x000fe200078e00ff */
[----:B------:R-:W-:Y:S01]  /*1970*/  SHF.R.U32.HI R5, RZ, 0x3, R2 ;  /* 0x00000003ff057819 */ /* 0x000fe20000011602 */
[----:B------:R-:W-:Y:S01]  /*1980*/  IMAD R2, R93, c[0x0][0x1a0], RZ ;  /* 0x000068005d027a24 */ /* 0x000fe200078e02ff */
[----:B------:R-:W-:Y:S01]  /*1990*/  LOP3.LUT R119, R3, R6, RZ, 0x3c, !PT ;  /* 0x0000000603777212 */ /* 0x000fe200078e3cff */
[----:B------:R-:W-:Y:S01]  /*19a0*/  IMAD R115, R0, 0x110, RZ ;  /* 0x0000011000737824 */ /* 0x000fe200078e02ff */
[----:B------:R-:W-:Y:S01]  /*19b0*/  LOP3.LUT R3, R92, 0x7f, RZ, 0xc0, !PT ;  /* 0x0000007f5c037812 */ /* 0x000fe200078ec0ff */
[----:B------:R-:W-:Y:S01]  /*19c0*/  IMAD.MOV.U32 R114, RZ, RZ, RZ ;  /* 0x000000ffff727224 */ /* 0x000fe200078e00ff */
[C---:B------:R-:W-:Y:S01]  /*19d0*/  LOP3.LUT R118, R4.reuse, 0x30, R7, 0x78, !PT ;  /* 0x0000003004767812 */ /* 0x040fe200078e7807 */
[----:B------:R-:W-:Y:S01]  /*19e0*/  IMAD.MOV.U32 R113, RZ, RZ, RZ ;  /* 0x000000ffff717224 */ /* 0x000fe200078e00ff */
[----:B------:R-:W-:Y:S01]  /*19f0*/  LOP3.LUT R36, R4, R5, RZ, 0x3c, !PT ;  /* 0x0000000504247212 */ /* 0x000fe200078e3cff */
[----:B------:R-:W-:Y:S01]  /*1a00*/  IMAD R5, R3, c[0x0][0x1a8], RZ ;  /* 0x00006a0003057a24 */ /* 0x000fe200078e02ff */
[----:B------:R-:W-:Y:S01]  /*1a10*/  LOP3.LUT R4, R92, 0x1f, RZ, 0xc0, !PT ;  /* 0x0000001f5c047812 */ /* 0x000fe200078ec0ff */
[----:B------:R-:W-:Y:S01]  /*1a20*/  IMAD R3, R93, c[0x0][0x1b0], RZ ;  /* 0x00006c005d037a24 */ /* 0x000fe200078e02ff */
[----:B------:R-:W-:Y:S01]  /*1a30*/  SHF.R.U32.HI R11, RZ, 0x7, R92 ;  /* 0x00000007ff0b7819 */ /* 0x000fe2000001165c */
[----:B------:R-:W-:Y:S01]  /*1a40*/  IMAD.MOV.U32 R105, RZ, RZ, -0x800000 ;  /* 0xff800000ff697424 */ /* 0x000fe200078e00ff */
[----:B------:R-:W-:Y:S01]  /*1a50*/  SHF.L.U32 R7, R5, 0x1, RZ ;  /* 0x0000000105077819 */ /* 0x000fe200000006ff */
[----:B------:R-:W-:Y:S01]  /*1a60*/  IMAD R8, R4, c[0x0][0x1b4], RZ ;  /* 0x00006d0004087a24 */ /* 0x000fe200078e02ff */
[----:B------:R-:W-:Y:S01]  /*1a70*/  LOP3.LUT R10, R10, 0x1000, RZ, 0xc0, !PT ;  /* 0x000010000a0a7812 */ /* 0x000fe200078ec0ff */
[----:B------:R-:W-:Y:S01]  /*1a80*/  IMAD.SHL.U32 R4, R2, 0x2, RZ ;  /* 0x0000000202047824 */ /* 0x000fe200078e00ff */
[----:B------:R-:W-:Y:S01]  /*1a90*/  LOP3.LUT R115, R115, 0x30, R37, 0x78, !PT ;  /* 0x0000003073737812 */ /* 0x000fe200078e7825 */
[----:B------:R-:W-:Y:S01]  /*1aa0*/  IMAD.SHL.U32 R6, R3, 0x2, RZ ;  /* 0x0000000203067824 */ /* 0x000fe200078e00ff */
[----:B------:R-:W-:Y:S01]  /*1ab0*/  CS2R R30, SRZ ;  /* 0x00000000001e7805 */ /* 0x000fe2000001ff00 */
[C---:B------:R-:W-:Y:S01]  /*1ac0*/  IMAD.SHL.U32 R9, R8.reuse, 0x2, RZ ;  /* 0x0000000208097824 */ /* 0x040fe200078e00ff */
[----:B------:R-:W-:Y:S01]  /*1ad0*/  IADD3 R15, P0, P1, R7, c[0x0][0x168], R4 ;  /* 0x00005a00070f7a10 */ /* 0x000fe2000791e004 */
[----:B------:R-:W-:Y:S01]  /*1ae0*/  IMAD.HI R5, R5, 0x2, RZ ;  /* 0x0000000205057827 */ /* 0x000fe200078e02ff */
[----:B------:R-:W-:Y:S01]  /*1af0*/  SGXT.U32 R4, R11, 0x2 ;  /* 0x000000020b04781a */ /* 0x000fe20000000000 */
[----:B------:R-:W-:Y:S01]  /*1b00*/  CS2R R88, SRZ ;  /* 0x0000000000587805 */ /* 0x000fe2000001ff00 */
[----:B------:R-:W-:Y:S01]  /*1b10*/  IADD3 R12, P2, P3, R9, c[0x0][0x170], R6 ;  /* 0x00005c00090c7a10 */ /* 0x000fe20007b5e006 */
[----:B------:R-:W-:Y:S01]  /*1b20*/  IMAD.HI R8, R8, 0x2, RZ ;  /* 0x0000000208087827 */ /* 0x000fe200078e02ff */
[----:B------:R-:W-:Y:S01]  /*1b30*/  SHF.R.U32.HI R7, RZ, 0x5, R92 ;  /* 0x00000005ff077819 */ /* 0x000fe2000001165c */
[----:B------:R-:W-:Y:S01]  /*1b40*/  CS2R R90, SRZ ;  /* 0x00000000005a7805 */ /* 0x000fe2000001ff00 */
[----:B------:R-:W-:Y:S01]  /*1b50*/  CS2R R84, SRZ ;  /* 0x0000000000547805 */ /* 0x000fe2000001ff00 */
[----:B------:R-:W-:Y:S01]  /*1b60*/  IMAD R6, R4, c[0x0][0x1a4], RZ ;  /* 0x0000690004067a24 */ /* 0x000fe200078e02ff */
[----:B------:R-:W-:Y:S01]  /*1b70*/  CS2R R86, SRZ ;  /* 0x0000000000567805 */ /* 0x000fe2000001ff00 */
[----:B------:R-:W-:Y:S01]  /*1b80*/  IMAD.HI R4, R2, 0x2, RZ ;  /* 0x0000000202047827 */ /* 0x000fe200078e02ff */
[----:B------:R-:W-:Y:S01]  /*1b90*/  SGXT.U32 R2, R7, 0x4 ;  /* 0x000000040702781a */ /* 0x000fe20000000000 */
[----:B------:R-:W-:Y:S01]  /*1ba0*/  CS2R R80, SRZ ;  /* 0x0000000000507805 */ /* 0x000fe2000001ff00 */
[----:B------:R-:W-:Y:S01]  /*1bb0*/  CS2R R82, SRZ ;  /* 0x0000000000527805 */ /* 0x000fe2000001ff00 */
[----:B------:R-:W-:Y:S01]  /*1bc0*/  IMAD.HI R7, R3, 0x2, RZ ;  /* 0x0000000203077827 */ /* 0x000fe200078e02ff */
[----:B------:R-:W-:Y:S01]  /*1bd0*/  LEA R3, R19, R6, 0x2 ;  /* 0x0000000613037211 */ /* 0x000fe200078e10ff */
[----:B------:R-:W-:Y:S01]  /*1be0*/  CS2R R76, SRZ ;  /* 0x00000000004c7805 */ /* 0x000fe2000001ff00 */
[----:B------:R-:W-:Y:S01]  /*1bf0*/  IADD3.X R17, R5, c[0x0][0x16c], R4, P0, P1 ;  /* 0x00005b0005117a10 */ /* 0x000fe200007e2404 */
[----:B------:R-:W-:Y:S01]  /*1c00*/  IMAD R9, R2, c[0x0][0x1b8], RZ ;  /* 0x00006e0002097a24 */ /* 0x000fe200078e02ff */
[-C--:B------:R-:W-:Y:S01]  /*1c10*/  LEA R22, P1, R6, R15.reuse, 0x1 ;  /* 0x0000000f06167211 */ /* 0x080fe200078208ff */
[----:B------:R-:W-:Y:S01]  /*1c20*/  IMAD R2, R19, 0x4, R3 ;  /* 0x0000000413027824 */ /* 0x000fe200078e0203 */
[----:B------:R-:W-:Y:S01]  /*1c30*/  IADD3.X R13, R8, c[0x0][0x174], R7, P2, P3 ;  /* 0x00005d00080d7a10 */ /* 0x000fe200017e6407 */
[----:B------:R-:W-:Y:S01]  /*1c40*/  IMAD.IADD R119, R10, 0x1, R119 ;  /* 0x000000010a777824 */ /* 0x000fe200078e0277 */
[----:B------:R-:W-:Y:S01]  /*1c50*/  LEA R10, P2, R3, R15, 0x1 ;  /* 0x0000000f030a7211 */ /* 0x000fe200078408ff */
[----:B------:R-:W-:Y:S01]  /*1c60*/  IMAD R4, R19, 0x4, R2 ;  /* 0x0000000413047824 */ /* 0x000fe200078e0202 */
[-C--:B------:R-:W-:Y:S01]  /*1c70*/  LEA.HI.X.SX32 R23, R6, R17.reuse, 0x1, P1 ;  /* 0x0000001106177211 */ /* 0x080fe200008f0eff */
[----:B------:R-:W-:Y:S01]  /*1c80*/  IMAD R7, R14, 0x10, R9 ;  /* 0x000000100e077824 */ /* 0x000fe200078e0209 */
[----:B------:R-:W-:Y:S01]  /*1c90*/  LEA.HI.X.SX32 R11, R3, R17, 0x1, P2 ;  /* 0x00000011030b7211 */ /* 0x000fe200010f0eff */
[----:B------:R-:W-:Y:S01]  /*1ca0*/  CS2R R78, SRZ ;  /* 0x00000000004e7805 */ /* 0x000fe2000001ff00 */
[----:B------:R-:W-:Y:S01]  /*1cb0*/  LEA R5, R19, R4, 0x2 ;  /* 0x0000000413057211 */ /* 0x000fe200078e10ff */
[----:B------:R0:W-:Y:S01]  /*1cc0*/  STL.64 [R1+0x80], R22 ;  /* 0x0000801601007387 */ /* 0x0001e20000100a00 */
[----:B------:R-:W-:Y:S01]  /*1cd0*/  LEA R24, P1, R2, R15, 0x1 ;  /* 0x0000000f02187211 */ /* 0x000fe200078208ff */
[----:B------:R-:W-:Y:S01]  /*1ce0*/  IMAD R8, R14, 0x10, R7 ;  /* 0x000000100e087824 */ /* 0x000fe200078e0207 */
[-C--:B------:R-:W-:Y:S01]  /*1cf0*/  LEA R20, P0, R9, R12.reuse, 0x1 ;  /* 0x0000000c09147211 */ /* 0x080fe200078008ff */
[----:B------:R-:W-:Y:S01]  /*1d00*/  IMAD R3, R19, 0x4, R5 ;  /* 0x0000000413037824 */ /* 0x000fe200078e0205 */
[----:B------:R-:W-:Y:S01]  /*1d10*/  LEA.HI.X.SX32 R25, R2, R17, 0x1, P1 ;  /* 0x0000001102197211 */ /* 0x000fe200008f0eff */
[----:B------:R1:W-:Y:S01]  /*1d20*/  STL.64 [R1+0x78], R10 ;  /* 0x0000780a01007387 */ /* 0x0003e20000100a00 */
[----:B------:R-:W-:Y:S01]  /*1d30*/  LEA R28, P1, R5, R15, 0x1 ;  /* 0x0000000f051c7211 */ /* 0x000fe200078208ff */
[----:B------:R-:W-:Y:S01]  /*1d40*/  IMAD R6, R19, 0x4, R3 ;  /* 0x0000000413067824 */ /* 0x000fe200078e0203 */
[----:B------:R-:W-:Y:S01]  /*1d50*/  LEA.HI.X.SX32 R21, R9, R13, 0x1, P0 ;  /* 0x0000000d09157211 */ /* 0x000fe200000f0eff */
[----:B------:R2:W-:Y:S01]  /*1d60*/  STL.64 [R1+0x70], R24 ;  /* 0x0000701801007387 */ /* 0x0005e20000100a00 */
[----:B------:R-:W-:Y:S01]  /*1d70*/  LEA.HI.X.SX32 R29, R5, R17, 0x1, P1 ;  /* 0x00000011051d7211 */ /* 0x000fe200008f0eff */
[----:B------:R-:W-:Y:S01]  /*1d80*/  IMAD R2, R19, 0x4, R6 ;  /* 0x0000000413027824 */ /* 0x000fe200078e0206 */
[C---:B0-----:R-:W-:Y:S01]  /*1d90*/  LEA R22, P2, R4.reuse, R15, 0x1 ;  /* 0x0000000f04167211 */ /* 0x041fe200078408ff */
[----:B------:R-:W-:Y:S01]  /*1da0*/  CS2R R72, SRZ ;  /* 0x0000000000487805 */ /* 0x000fe2000001ff00 */
[-C--:B------:R-:W-:Y:S01]  /*1db0*/  LEA R18, P1, R7, R12.reuse, 0x1 ;  /* 0x0000000c07127211 */ /* 0x080fe200078208ff */
[----:B------:R-:W-:Y:S01]  /*1dc0*/  CS2R R74, SRZ ;  /* 0x00000000004a7805 */ /* 0x000fe2000001ff00 */
[----:B------:R-:W-:Y:S01]  /*1dd0*/  LEA.HI.X.SX32 R23, R4, R17, 0x1, P2 ;  /* 0x0000001104177211 */ /* 0x000fe200010f0eff */
[----:B-1----:R-:W-:Y:S01]  /*1de0*/  IMAD R10, R14, 0x10, R8 ;  /* 0x000000100e0a7824 */ /* 0x002fe200078e0208 */
[CC--:B------:R-:W-:Y:S01]  /*1df0*/  LEA R26, P2, R3.reuse, R15.reuse, 0x1 ;  /* 0x0000000f031a7211 */ /* 0x0c0fe200078408ff */
[----:B------:R-:W-:Y:S01]  /*1e00*/  CS2R R68, SRZ ;  /* 0x0000000000447805 */ /* 0x000fe2000001ff00 */
[----:B------:R-:W-:Y:S01]  /*1e10*/  LEA R16, P0, R8, R12, 0x1 ;  /* 0x0000000c08107211 */ /* 0x000fe200078008ff */
[----:B------:R0:W-:Y:S01]  /*1e20*/  STL.64 [R1+0x68], R22 ;  /* 0x0000681601007387 */ /* 0x0001e20000100a00 */
[----:B------:R-:W-:Y:S01]  /*1e30*/  LEA R11, R14, R10, 0x4 ;  /* 0x0000000a0e0b7211 */ /* 0x000fe200078e20ff */
[----:B------:R-:W-:Y:S01]  /*1e40*/  CS2R R70, SRZ ;  /* 0x0000000000467805 */ /* 0x000fe2000001ff00 */
[----:B--2---:R-:W-:Y:S01]  /*1e50*/  LEA R24, P3, R6, R15, 0x1 ;  /* 0x0000000f06187211 */ /* 0x004fe200078608ff */
[----:B------:R1:W-:Y:S01]  /*1e60*/  STL.64 [R1+0x60], R28 ;  /* 0x0000601c01007387 */ /* 0x0003e20000100a00 */
[-C--:B------:R-:W-:Y:S01]  /*1e70*/  LEA.HI.X.SX32 R27, R3, R17.reuse, 0x1, P2 ;  /* 0x00000011031b7211 */ /* 0x080fe200010f0eff */
[----:B------:R-:W-:Y:S01]  /*1e80*/  CS2R R64, SRZ ;  /* 0x0000000000407805 */ /* 0x000fe2000001ff00 */
[-C--:B------:R-:W-:Y:S01]  /*1e90*/  LEA R4, P2, R10, R12.reuse, 0x1 ;  /* 0x0000000c0a047211 */ /* 0x080fe200078408ff */
[----:B------:R-:W-:Y:S01]  /*1ea0*/  CS2R R66, SRZ ;  /* 0x0000000000427805 */ /* 0x000fe2000001ff00 */
[----:B------:R-:W-:Y:S01]  /*1eb0*/  LEA.HI.X.SX32 R25, R6, R17, 0x1, P3 ;  /* 0x0000001106197211 */ /* 0x000fe200018f0eff */
[----:B------:R2:W-:Y:S01]  /*1ec0*/  STL.64 [R1+0x58], R26 ;  /* 0x0000581a01007387 */ /* 0x0005e20000100a00 */
[----:B------:R-:W-:Y:S01]  /*1ed0*/  LEA.HI.X.SX32 R5, R10, R13, 0x1, P2 ;  /* 0x0000000d0a057211 */ /* 0x000fe200010f0eff */
[----:B------:R-:W-:Y:S01]  /*1ee0*/  CS2R R60, SRZ ;  /* 0x00000000003c7805 */ /* 0x000fe2000001ff00 */
[C---:B0-----:R-:W-:Y:S01]  /*1ef0*/  LEA R22, P4, R2.reuse, R15, 0x1 ;  /* 0x0000000f02167211 */ /* 0x041fe200078808ff */
[----:B------:R0:W-:Y:S01]  /*1f00*/  STL.64 [R1+0x50], R24 ;  /* 0x0000501801007387 */ /* 0x0001e20000100a00 */
[----:B------:R-:W-:Y:S01]  /*1f10*/  LEA.HI.X.SX32 R19, R7, R13, 0x1, P1 ;  /* 0x0000000d07137211 */ /* 0x000fe200008f0eff */
[----:B-1----:R-:W-:Y:S01]  /*1f20*/  CS2R R28, SRZ ;  /* 0x00000000001c7805 */ /* 0x002fe2000001ff00 */
[----:B------:R-:W-:Y:S01]  /*1f30*/  LEA.HI.X.SX32 R23, R2, R17, 0x1, P4 ;  /* 0x0000001102177211 */ /* 0x000fe200020f0eff */
[----:B------:R-:W-:Y:S01]  /*1f40*/  IMAD R2, R14, 0x10, R11 ;  /* 0x000000100e027824 */ /* 0x000fe200078e020b */
[----:B------:R-:W-:Y:S01]  /*1f50*/  LEA.HI.X.SX32 R17, R8, R13, 0x1, P0 ;  /* 0x0000000d08117211 */ /* 0x000fe200000f0eff */
[----:B------:R-:W-:Y:S01]  /*1f60*/  CS2R R62, SRZ ;  /* 0x00000000003e7805 */ /* 0x000fe2000001ff00 */
[----:B------:R-:W-:Y:S01]  /*1f70*/  CS2R R32, SRZ ;  /* 0x0000000000207805 */ /* 0x000fe2000001ff00 */
[----:B------:R-:W-:Y:S01]  /*1f80*/  IMAD R3, R14, 0x10, R2 ;  /* 0x000000100e037824 */ /* 0x000fe200078e0202 */
[----:B------:R1:W-:Y:S01]  /*1f90*/  STL.64 [R1+0x48], R22 ;  /* 0x0000481601007387 */ /* 0x0003e20000100a00 */
[----:B--2---:R-:W-:Y:S01]  /*1fa0*/  CS2R R26, SRZ ;  /* 0x00000000001a7805 */ /* 0x004fe2000001ff00 */
[----:B------:R-:W-:Y:S01]  /*1fb0*/  CS2R R34, SRZ ;  /* 0x0000000000227805 */ /* 0x000fe2000001ff00 */
[----:B0-----:R-:W-:Y:S01]  /*1fc0*/  CS2R R24, SRZ ;  /* 0x0000000000187805 */ /* 0x001fe2000001ff00 */
[----:B------:R0:W-:Y:S01]  /*1fd0*/  STL.64 [R1+0x40], R20 ;  /* 0x0000401401007387 */ /* 0x0001e20000100a00 */
[----:B------:R-:W-:Y:S01]  /*1fe0*/  LEA R8, P2, R3, R12, 0x1 ;  /* 0x0000000c03087211 */ /* 0x000fe200078408ff */
[----:B------:R-:W-:-:S02]  /*1ff0*/  UMOV UR4, URZ ;  /* 0x0000003f00047c82 */ /* 0x000fc40008000000 */
[----:B------:R2:W-:Y:S01]  /*2000*/  STL.64 [R1+0x28], R4 ;  /* 0x0000280401007387 */ /* 0x0005e20000100a00 */
[----:B------:R-:W-:Y:S01]  /*2010*/  LEA.HI.X.SX32 R9, R3, R13, 0x1, P2 ;  /* 0x0000000d03097211 */ /* 0x000fe200010f0eff */
[----:B------:R-:W-:Y:S02]  /*2020*/  UMOV UR5, URZ ;  /* 0x0000003f00057c82 */ /* 0x000fe40008000000 */
[----:B------:R3:W-:Y:S01]  /*2030*/  STL.64 [R1+0x38], R18 ;  /* 0x0000381201007387 */ /* 0x0007e20000100a00 */
[----:B-1----:R-:W-:-:S03]  /*2040*/  CS2R R22, SRZ ;  /* 0x0000000000167805 */ /* 0x002fc6000001ff00 */
[----:B------:R1:W-:Y:S01]  /*2050*/  STL.64 [R1+0x30], R16 ;  /* 0x0000301001007387 */ /* 0x0003e20000100a00 */
[----:B0-----:R-:W-:Y:S01]  /*2060*/  CS2R R20, SRZ ;  /* 0x0000000000147805 */ /* 0x001fe2000001ff00 */
[----:B--2---:R-:W-:Y:S01]  /*2070*/  IMAD R4, R14, 0x10, R3 ;  /* 0x000000100e047824 */ /* 0x004fe200078e0203 */
[----:B------:R-:W-:Y:S01]  /*2080*/  LOP3.LUT R3, R38, 0x30, RZ, 0xc0, !PT ;  /* 0x0000003026037812 */ /* 0x000fe200078ec0ff */
[----:B------:R-:W-:Y:S01]  /*2090*/  CS2R R14, SRZ ;  /* 0x00000000000e7805 */ /* 0x000fe2000001ff00 */
[CC--:B---3--:R-:W-:Y:S02]  /*20a0*/  LEA R18, P0, R11.reuse, R12.reuse, 0x1 ;  /* 0x0000000c0b127211 */ /* 0x0c8fe400078008ff */
[-C--:B------:R-:W-:Y:S02]  /*20b0*/  LEA R6, P3, R4, R12.reuse, 0x1 ;  /* 0x0000000c04067211 */ /* 0x080fe400078608ff */
[----:B-1----:R-:W-:Y:S02]  /*20c0*/  LEA R16, P1, R2, R12, 0x1 ;  /* 0x0000000c02107211 */ /* 0x002fe400078208ff */
[----:B------:R-:W-:-:S02]  /*20d0*/  LEA.HI.X.SX32 R19, R11, R13, 0x1, P0 ;  /* 0x0000000d0b137211 */ /* 0x000fc400000f0eff */
[-C--:B------:R-:W-:Y:S01]  /*20e0*/  LEA.HI.X.SX32 R17, R2, R13.reuse, 0x1, P1 ;  /* 0x0000000d02117211 */ /* 0x080fe200008f0eff */
[----:B------:R-:W-:Y:S01]  /*20f0*/  CS2R R10, SRZ ;  /* 0x00000000000a7805 */ /* 0x000fe2000001ff00 */
[----:B------:R-:W-:Y:S01]  /*2100*/  LEA.HI.X.SX32 R7, R4, R13, 0x1, P3 ;  /* 0x0000000d04077211 */ /* 0x000fe200018f0eff */
[----:B------:R0:W-:Y:S01]  /*2110*/  STL.64 [R1+0x20], R18 ;  /* 0x0000201201007387 */ /* 0x0001e20000100a00 */
[----:B------:R-:W-:Y:S01]  /*2120*/  MOV R2, 0x3f800000 ;  /* 0x3f80000000027802 */ /* 0x000fe20000000f00 */
[----:B------:R-:W-:Y:S01]  /*2130*/  CS2R R4, SRZ ;  /* 0x0000000000047805 */ /* 0x000fe2000001ff00 */
[----:B------:R-:W-:Y:S01]  /*2140*/  LEA R3, R0, R3, 0x6 ;  /* 0x0000000300037211 */ /* 0x000fe200078e30ff */
[----:B------:R1:W-:Y:S01]  /*2150*/  STL.64 [R1+0x18], R16 ;  /* 0x0000181001007387 */ /* 0x0003e20000100a00 */
[----:B------:R-:W-:Y:S02]  /*2160*/  CS2R R12, SRZ ;  /* 0x00000000000c7805 */ /* 0x000fe4000001ff00 */
[----:B------:R-:W-:Y:S01]  /*2170*/  LOP3.LUT R0, R3, 0x30, R37, 0x78, !PT ;  /* 0x0000003003007812 */ /* 0x000fe200078e7825 */
[----:B------:R2:W-:Y:S01]  /*2180*/  STL.64 [R1+0x10], R8 ;  /* 0x0000100801007387 */ /* 0x0005e20000100a00 */
[----:B------:R-:W-:-:S02]  /*2190*/  IADD3 R37, R112, 0x8, RZ ;  /* 0x0000000870257810 */ /* 0x000fc40007ffe0ff */
[----:B------:R-:W-:Y:S01]  /*21a0*/  LOP3.LUT R3, R36, 0x40, RZ, 0x3c, !PT ;  /* 0x0000004024037812 */ /* 0x000fe200078e3cff */
[----:B------:R3:W-:Y:S01]  /*21b0*/  STL.64 [R1+0x8], R6 ;  /* 0x0000080601007387 */ /* 0x0007e20000100a00 */
[----:B0-----:R-:W-:-:S03]  /*21c0*/  CS2R R18, SRZ ;  /* 0x0000000000127805 */ /* 0x001fc6000001ff00 */
[----:B------:R-:W-:Y:S01]  /*21d0*/  STL [R1+0x4], R2 ;  /* 0x0000040201007387 */ /* 0x000fe20000100800 */
[----:B-1----:R-:W-:-:S03]  /*21e0*/  CS2R R16, SRZ ;  /* 0x0000000000107805 */ /* 0x002fc6000001ff00 */
[----:B------:R0:W-:Y:S01]  /*21f0*/  STL [R1], R2 ;  /* 0x0000000201007387 */ /* 0x0001e20000100800 */
[----:B--2---:R-:W-:Y:S01]  /*2200*/  CS2R R8, SRZ ;  /* 0x0000000000087805 */ /* 0x004fe2000001ff00 */
[----:B---3--:R-:W-:Y:S01]  /*2210*/  CS2R R6, SRZ ;  /* 0x0000000000067805 */ /* 0x008fe2000001ff00 */
[----:B0-----:R-:W-:-:S06]  /*2220*/  LOP3.LUT R2, R115, 0x40, RZ, 0x3c, !PT ;  /* 0x0000004073027812 */ /* 0x001fcc00078e3cff */
.L_x_1:
[----:B------:R-:W2:Y:S04]  /*2230*/  LDL.64 R2, [R1+0x80] ;  /* 0x0000800001027983 */ /* 0x000ea80000100a00 */
[----:B------:R-:W3:Y:S04]  /*2240*/  LDL.64 R36, [R1+0x70] ;  /* 0x0000700001247983 */ /* 0x000ee80000100a00 */
[----:B------:R-:W4:Y:S04]  /*2250*/  LDL.64 R38, [R1+0x60] ;  /* 0x0000600001267983 */ /* 0x000f280000100a00 */
[----:B------:R-:W5:Y:S04]  /*2260*/  LDL.64 R52, [R1+0x50] ;  /* 0x0000500001347983 */ /* 0x000f680000100a00 */
[----:B------:R-:W5:Y:S04]  /*2270*/  LDL.64 R50, [R1+0x78] ;  /* 0x0000780001327983 */ /* 0x000f680000100a00 */
[----:B0-----:R-:W5:Y:S04]  /*2280*/  LDL.64 R48, [R1+0x68] ;  /* 0x0000680001307983 */ /* 0x001f680000100a00 */
[----:B------:R-:W5:Y:S04]  /*2290*/  LDL.64 R40, [R1+0x58] ;  /* 0x0000580001287983 */ /* 0x000f680000100a00 */
[----:B------:R-:W5:Y:S04]  /*22a0*/  LDL.64 R42, [R1+0x48] ;  /* 0x00004800012a7983 */ /* 0x000f680000100a00 */
[----:B------:R-:W5:Y:S04]  /*22b0*/  LDL.64 R124, [R1+0x40] ;  /* 0x00004000017c7983 */ /* 0x000f680000100a00 */
[----:B------:R-:W5:Y:S04]  /*22c0*/  LDL.64 R122, [R1+0x30] ;  /* 0x00003000017a7983 */ /* 0x000f680000100a00 */
[----:B------:R-:W5:Y:S04]  /*22d0*/  LDL.64 R116, [R1+0x20] ;  /* 0x0000200001747983 */ /* 0x000f680000100a00 */
[----:B------:R-:W5:Y:S04]  /*22e0*/  LDL.64 R110, [R1+0x18] ;  /* 0x00001800016e7983 */ /* 0x000f680000100a00 */
[----:B------:R-:W5:Y:S04]  /*22f0*/  LDL.64 R106, [R1+0x10] ;  /* 0x00001000016a7983 */ /* 0x000f680000100a00 */
[----:B------:R-:W5:Y:S01]  /*2300*/  LDL.64 R120, [R1+0x28] ;  /* 0x0000280001787983 */ /* 0x000f620000100a00 */
[----:B--2---:R-:W-:-:S04]  /*2310*/  IMAD.WIDE R2, R114, 0x2, R2 ;  /* 0x0000000272027825 */ /* 0x004fc800078e0202 */
[C---:B---3--:R-:W-:Y:S01]  /*2320*/  IMAD.WIDE R36, R114.reuse, 0x2, R36 ;  /* 0x0000000272247825 */ /* 0x048fe200078e0224 */
[----:B------:R5:W2:Y:S03]  /*2330*/  LDG.E.U16 R44, [R2.64] ;  /* 0x00000006022c7981 */ /* 0x000aa6000c1e1500 */
[C---:B----4-:R-:W-:Y:S01]  /*2340*/  IMAD.WIDE R38, R114.reuse, 0x2, R38 ;  /* 0x0000000272267825 */ /* 0x050fe200078e0226 */
[----:B------:R0:W3:Y:S04]  /*2350*/  LDG.E.U16 R45, [R36.64] ;  /* 0x00000006242d7981 */ /* 0x0000e8000c1e1500 */
[----:B------:R1:W4:Y:S01]  /*2360*/  LDG.E.U16 R46, [R38.64] ;  /* 0x00000006262e7981 */ /* 0x000322000c1e1500 */
[----:B-----5:R-:W-:-:S04]  /*2370*/  IMAD.WIDE R2, R114, 0x2, R52 ;  /* 0x0000000272027825 */ /* 0x020fc800078e0234 */
[C---:B0-----:R-:W-:Y:S02]  /*2380*/  IMAD.WIDE R36, R114.reuse, 0x2, R50 ;  /* 0x0000000272247825 */ /* 0x041fe400078e0232 */
[----:B------:R-:W5:Y:S02]  /*2390*/  LDG.E.U16 R2, [R2.64] ;  /* 0x0000000602027981 */ /* 0x000f64000c1e1500 */
[C---:B-1----:R-:W-:Y:S02]  /*23a0*/  IMAD.WIDE R38, R114.reuse, 0x2, R48 ;  /* 0x0000000272267825 */ /* 0x042fe400078e0230 */
[----:B------:R-:W5:Y:S02]  /*23b0*/  LDG.E.U16 R36, [R36.64] ;  /* 0x0000000624247981 */ /* 0x000f64000c1e1500 */
[C---:B------:R-:W-:Y:S02]  /*23c0*/  IMAD.WIDE R40, R114.reuse, 0x2, R40 ;  /* 0x0000000272287825 */ /* 0x040fe400078e0228 */
[----:B------:R-:W5:Y:S02]  /*23d0*/  LDG.E.U16 R38, [R38.64] ;  /* 0x0000000626267981 */ /* 0x000f64000c1e1500 */
[----:B------:R-:W-:-:S02]  /*23e0*/  IMAD.WIDE R42, R114, 0x2, R42 ;  /* 0x00000002722a7825 */ /* 0x000fc400078e022a */
[----:B------:R-:W5:Y:S04]  /*23f0*/  LDG.E.U16 R40, [R40.64] ;  /* 0x0000000628287981 */ /* 0x000f68000c1e1500 */
[----:B------:R-:W5:Y:S04]  /*2400*/  LDG.E.U16 R42, [R42.64] ;  /* 0x000000062a2a7981 */ /* 0x000f68000c1e1500 */
[----:B------:R-:W0:Y:S02]  /*2410*/  S2R R48, SR_TID.X ;  /* 0x0000000000307919 */ /* 0x000e240000002100 */
[----:B0-----:R-:W-:-:S02]  /*2420*/  LOP3.LUT R47, R48, 0x1ff, RZ, 0xc0, !PT ;  /* 0x000001ff302f7812 */ /* 0x001fc400078ec0ff */
[C---:B------:R-:W-:Y:S02]  /*2430*/  LOP3.LUT R50, R48.reuse, 0x180, RZ, 0xc0, !PT ;  /* 0x0000018030327812 */ /* 0x040fe400078ec0ff */
[----:B------:R-:W-:Y:S01]  /*2440*/  LOP3.LUT R48, R48, 0x180, RZ, 0xc0, !PT ;  /* 0x0000018030307812 */ /* 0x000fe200078ec0ff */
[C---:B------:R-:W-:Y:S01]  /*2450*/  IMAD.SHL.U32 R49, R47.reuse, 0x2, RZ ;  /* 0x000000022f317824 */ /* 0x040fe200078e00ff */
[----:B------:R-:W-:Y:S01]  /*2460*/  SHF.R.U32.HI R50, RZ, 0x3, R50 ;  /* 0x00000003ff327819 */ /* 0x000fe20000011632 */
[----:B------:R-:W-:Y:S01]  /*2470*/  IMAD.SHL.U32 R47, R47, 0x2, RZ ;  /* 0x000000022f2f7824 */ /* 0x000fe200078e00ff */
[----:B------:R-:W-:Y:S02]  /*2480*/  SHF.R.U32.HI R48, RZ, 0x3, R48 ;  /* 0x00000003ff307819 */ /* 0x000fe40000011630 */
[----:B------:R-:W-:Y:S01]  /*2490*/  LOP3.LUT R49, R49, R50, RZ, 0x3c, !PT ;  /* 0x0000003231317212 */ /* 0x000fe200078e3cff */
[----:B------:R-:W-:Y:S01]  /*24a0*/  BAR.SYNC.DEFER_BLOCKING 0x0 ;  /* 0x0000000000007b1d */ /* 0x000fe20000010000 */
[----:B------:R-:W-:-:S04]  /*24b0*/  LOP3.LUT R47, R47, R48, RZ, 0x3c, !PT ;  /* 0x000000302f2f7212 */ /* 0x000fc800078e3cff */
[----:B------:R-:W-:Y:S02]  /*24c0*/  LOP3.LUT R47, R47, 0x40, RZ, 0x3c, !PT ;  /* 0x000000402f2f7812 */ /* 0x000fe400078e3cff */
[----:B------:R-:W-:Y:S01]  /*24d0*/  LOP3.LUT R108, R115, 0x40, RZ, 0x3c, !PT ;  /* 0x00000040736c7812 */ /* 0x000fe200078e3cff */
[----:B--2---:R-:W-:Y:S04]  /*24e0*/  STS.U16 [R49+0x10000], R44 ;  /* 0x0100002c31007388 */ /* 0x004fe80000000400 */
[----:B---3--:R-:W-:Y:S04]  /*24f0*/  STS.U16 [R49+0x10800], R45 ;  /* 0x0108002d31007388 */ /* 0x008fe80000000400 */
[----:B----4-:R-:W-:Y:S04]  /*2500*/  STS.U16 [R49+0x11000], R46 ;  /* 0x0110002e31007388 */ /* 0x010fe80000000400 */
[----:B-----5:R0:W-:Y:S04]  /*2510*/  STS.U16 [R49+0x11800], R2 ;  /* 0x0118000231007388 */ /* 0x0201e80000000400 */
[----:B------:R-:W-:Y:S04]  /*2520*/  STS.U16 [R47+0x10400], R36 ;  /* 0x010400242f007388 */ /* 0x000fe80000000400 */
[----:B------:R-:W-:Y:S04]  /*2530*/  STS.U16 [R47+0x10c00], R38 ;  /* 0x010c00262f007388 */ /* 0x000fe80000000400 */
[----:B------:R-:W-:Y:S04]  /*2540*/  STS.U16 [R47+0x11400], R40 ;  /* 0x011400282f007388 */ /* 0x000fe80000000400 */
[----:B------:R-:W-:Y:S04]  /*2550*/  STS.U16 [R47+0x11c00], R42 ;  /* 0x011c002a2f007388 */ /* 0x000fe80000000400 */
[----:B------:R-:W-:Y:S06]  /*2560*/  BAR.SYNC.DEFER_BLOCKING 0x0 ;  /* 0x0000000000007b1d */ /* 0x000fec0000010000 */
[----:B0-----:R-:W2:Y:S04]  /*2570*/  LDL.64 R2, [R1+0x38] ;  /* 0x0000380001027983 */ /* 0x001ea80000100a00 */
[----:B------:R-:W-:Y:S04]  /*2580*/  LDSM.16.MT88.4 R40, [R119] ;  /* 0x000000007728783b */ /* 0x000fe80000004200 */
[----:B------:R-:W0:Y:S04]  /*2590*/  LDSM.16.M88.4 R92, [R115+0x10800] ;  /* 0x01080000735c783b */ /* 0x000e280000000200 */
[----:B------:R-:W1:Y:S04]  /*25a0*/  LDSM.16.M88.4 R48, [R115+0x11000] ;  /* 0x011000007330783b */ /* 0x000e680000000200 */
[----:B------:R-:W3:Y:S04]  /*25b0*/  LDSM.16.M88.4 R44, [R115+0x10000] ;  /* 0x01000000732c783b */ /* 0x000ee80000000200 */
[----:B------:R-:W4:Y:S04]  /*25c0*/  LDSM.16.M88.4 R100, [R115+0x11800] ;  /* 0x011800007364783b */ /* 0x000f280000000200 */
[----:B------:R-:W5:Y:S01]  /*25d0*/  LDSM.16.MT88.4 R36, [R119+0x2000] ;  /* 0x002000007724783b */ /* 0x000f620000004200 */
[C---:B0-----:R-:W-:Y:S08]  /*25e0*/  HMMA.16816.F32.BF16 R56, R40.reuse, R92, RZ ;  /* 0x0000005c2838723c */ /* 0x041ff000000418ff */
[C---:B-1----:R-:W-:Y:S08]  /*25f0*/  HMMA.16816.F32.BF16 R52, R40.reuse, R48, RZ ;  /* 0x000000302834723c */ /* 0x042ff000000418ff */
[C---:B---3--:R-:W-:Y:S08]  /*2600*/  HMMA.16816.F32.BF16 R96, R40.reuse, R44, RZ ;  /* 0x0000002c2860723c */ /* 0x048ff000000418ff */
[----:B----4-:R-:W-:Y:S08]  /*2610*/  HMMA.16816.F32.BF16 R40, R40, R100, RZ ;  /* 0x000000642828723c */ /* 0x010ff000000418ff */
[C---:B-----5:R-:W-:Y:S01]  /*2620*/  HMMA.16816.F32.BF16 R92, R36.reuse, R94, R56 ;  /* 0x0000005e245c723c */ /* 0x060fe20000041838 */
[----:B------:R-:W-:Y:S07]  /*2630*/  LDSM.16.M88.4 R56, [R108+0x10000] ;  /* 0x010000006c38783b */ /* 0x000fee0000000200 */
[C---:B------:R-:W-:Y:S01]  /*2640*/  HMMA.16816.F32.BF16 R52, R36.reuse, R50, R52 ;  /* 0x000000322434723c */ /* 0x040fe20000041834 */
[----:B------:R-:W0:Y:S07]  /*2650*/  LDSM.16.MT88.4 R48, [R119+0x4000] ;  /* 0x004000007730783b */ /* 0x000e2e0000004200 */
[C---:B------:R-:W-:Y:S01]  /*2660*/  HMMA.16816.F32.BF16 R44, R36.reuse, R46, R96 ;  /* 0x0000002e242c723c */ /* 0x040fe20000041860 */
[----:B------:R-:W-:Y:S07]  /*2670*/  LDSM.16.M88.4 R96, [R108+0x10800] ;  /* 0x010800006c60783b */ /* 0x000fee0000000200 */
[----:B------:R-:W-:Y:S01]  /*2680*/  HMMA.16816.F32.BF16 R100, R36, R102, R40 ;  /* 0x000000662464723c */ /* 0x000fe20000041828 */
[----:B------:R-:W1:Y:S04]  /*2690*/  LDSM.16.MT88.4 R40, [R119+0x6000] ;  /* 0x006000007728783b */ /* 0x000e680000004200 */
[----:B------:R-:W3:Y:S11]  /*26a0*/  LDSM.16.M88.4 R36, [R108+0x11000] ;  /* 0x011000006c24783b */ /* 0x000ef60000000200 */
[----:B0-----:R-:W-:Y:S11]  /*26b0*/  HMMA.16816.F32.BF16 R44, R48, R56, R44 ;  /* 0x00000038302c723c */ /* 0x001ff6000004182c */
[----:B------:R-:W-:Y:S11]  /*26c0*/  @!UPT UIADD3 URZ, URZ, URZ, URZ ;  /* 0x0000003f3f3ff290 */ /* 0x000ff6000fffe03f */
[----:B------:R-:W-:Y:S02]  /*26d0*/  @!UPT UIADD3 URZ, URZ, URZ, URZ ;  /* 0x0000003f3f3ff290 */ /* 0x000fe4000fffe03f */
[----:B-1----:R-:W-:Y:S01]  /*26e0*/  HMMA.16816.F32.BF16 R56, R40, R58, R44 ;  /* 0x0000003a2838723c */ /* 0x002fe2000004182c */
[----:B------:R-:W0:Y:S07]  /*26f0*/  LDSM.16.M88.4 R44, [R108+0x11800] ;  /* 0x011800006c2c783b */ /* 0x000e2e0000000200 */
[C---:B------:R-:W-:Y:S08]  /*2700*/  HMMA.16816.F32.BF16 R92, R48.reuse, R96, R92 ;  /* 0x00000060305c723c */ /* 0x040ff0000004185c */
[C---:B---3--:R-:W-:Y:S08]  /*2710*/  HMMA.16816.F32.BF16 R52, R48.reuse, R36, R52 ;  /* 0x000000243034723c */ /* 0x048ff00000041834 */
[----:B0-----:R-:W-:Y:S01]  /*2720*/  HMMA.16816.F32.BF16 R48, R48, R44, R100 ;  /* 0x0000002c3030723c */ /* 0x001fe20000041864 */
[----:B------:R-:W-:Y:S07]  /*2730*/  LDSM.16.MT88.4 R100, [R119+0xa000] ;  /* 0x00a000007764783b */ /* 0x000fee0000004200 */
[C---:B------:R-:W-:Y:S01]  /*2740*/  HMMA.16816.F32.BF16 R96, R40.reuse, R98, R92 ;  /* 0x000000622860723c */ /* 0x040fe2000004185c */
[----:B------:R-:W-:Y:S07]  /*2750*/  LDSM.16.M88.4 R92, [R115+0x11080] ;  /* 0x01108000735c783b */ /* 0x000fee0000000200 */
[C---:B------:R-:W-:Y:S01]  /*2760*/  HMMA.16816.F32.BF16 R36, R40.reuse, R38, R52 ;  /* 0x000000262824723c */ /* 0x040fe20000041834 */
[----:B------:R-:W-:Y:S07]  /*2770*/  LDSM.16.M88.4 R52, [R115+0x10880] ;  /* 0x010880007334783b */ /* 0x000fee0000000200 */
[----:B------:R-:W-:Y:S01]  /*2780*/  HMMA.16816.F32.BF16 R40, R40, R46, R48 ;  /* 0x0000002e2828723c */ /* 0x000fe20000041830 */
[----:B------:R-:W-:Y:S04]  /*2790*/  LDSM.16.MT88.4 R44, [R119+0x8000] ;  /* 0x00800000772c783b */ /* 0x000fe80000004200 */
[----:B------:R-:W0:Y:S03]  /*27a0*/  LDSM.16.M88.4 R48, [R115+0x10080] ;  /* 0x010080007330783b */ /* 0x000e260000000200 */
[----:B0-----:R-:W-:Y:S11]  /*27b0*/  HMMA.16816.F32.BF16 R56, R44, R48, R56 ;  /* 0x000000302c38723c */ /* 0x001ff60000041838 */
[----:B------:R-:W-:Y:S11]  /*27c0*/  @!UPT UIADD3 URZ, URZ, URZ, URZ ;  /* 0x0000003f3f3ff290 */ /* 0x000ff6000fffe03f */
[----:B------:R-:W-:Y:S02]  /*27d0*/  @!UPT UIADD3 URZ, URZ, URZ, URZ ;  /* 0x0000003f3f3ff290 */ /* 0x000fe4000fffe03f */
[----:B------:R-:W-:Y:S01]  /*27e0*/  HMMA.16816.F32.BF16 R56, R100, R50, R56 ;  /* 0x000000326438723c */ /* 0x000fe20000041838 */
[----:B------:R-:W0:Y:S07]  /*27f0*/  LDSM.16.M88.4 R48, [R115+0x11880] ;  /* 0x011880007330783b */ /* 0x000e2e0000000200 */
[C---:B------:R-:W-:Y:S08]  /*2800*/  HMMA.16816.F32.BF16 R96, R44.reuse, R52, R96 ;  /* 0x000000342c60723c */ /* 0x040ff00000041860 */
[C---:B------:R-:W-:Y:S08]  /*2810*/  HMMA.16816.F32.BF16 R36, R44.reuse, R92, R36 ;  /* 0x0000005c2c24723c */ /* 0x040ff00000041824 */
[----:B0-----:R-:W-:Y:S01]  /*2820*/  HMMA.16816.F32.BF16 R40, R44, R48, R40 ;  /* 0x000000302c28723c */ /* 0x001fe20000041828 */
[----:B------:R-:W-:Y:S07]  /*2830*/  LDSM.16.M88.4 R44, [R108+0x10880] ;  /* 0x010880006c2c783b */ /* 0x000fee0000000200 */
[C---:B------:R-:W-:Y:S01]  /*2840*/  HMMA.16816.F32.BF16 R96, R100.reuse, R54, R96 ;  /* 0x000000366460723c */ /* 0x040fe20000041860 */
[----:B------:R-:W-:Y:S11]  /*2850*/  LDSM.16.MT88.4 R52, [R119+0xc000] ;  /* 0x00c000007734783b */ /* 0x000ff60000004200 */
[----:B------:R-:W-:Y:S04]  /*2860*/  @!UPT UIADD3 URZ, URZ, URZ, URZ ;  /* 0x0000003f3f3ff290 */ /* 0x000fe8000fffe03f */
[C---:B------:R-:W-:Y:S01]  /*2870*/  HMMA.16816.F32.BF16 R48, R100.reuse, R50, R40 ;  /* 0x000000326430723c */ /* 0x040fe20000041828 */
[----:B------:R-:W0:Y:S07]  /*2880*/  LDSM.16.M88.4 R40, [R108+0x10080] ;  /* 0x010080006c28783b */ /* 0x000e2e0000000200 */
[----:B------:R-:W-:Y:S01]  /*2890*/  HMMA.16816.F32.BF16 R36, R100, R94, R36 ;  /* 0x0000005e6424723c */ /* 0x000fe20000041824 */
[----:B------:R-:W1:Y:S04]  /*28a0*/  LDSM.16.MT88.4 R100, [R119+0xe000] ;  /* 0x00e000007764783b */ /* 0x000e680000004200 */
[----:B------:R-:W3:Y:S03]  /*28b0*/  LDSM.16.M88.4 R92, [R108+0x11080] ;  /* 0x011080006c5c783b */ /* 0x000ee60000000200 */
[----:B0-----:R-:W-:Y:S11]  /*28c0*/  HMMA.16816.F32.BF16 R56, R52, R40, R56 ;  /* 0x000000283438723c */ /* 0x001ff60000041838 */
[----:B------:R-:W-:Y:S11]  /*28d0*/  @!UPT UIADD3 URZ, URZ, URZ, URZ ;  /* 0x0000003f3f3ff290 */ /* 0x000ff6000fffe03f */
[----:B------:R-:W-:Y:S02]  /*28e0*/  @!UPT UIADD3 URZ, URZ, URZ, URZ ;  /* 0x0000003f3f3ff290 */ /* 0x000fe4000fffe03f */
[----:B-1----:R-:W-:Y:S01]  /*28f0*/  HMMA.16816.F32.BF16 R56, R100, R42, R56 ;  /* 0x0000002a6438723c */ /* 0x002fe20000041838 */
[----:B------:R0:W1:Y:S04]  /*2900*/  LDSM.16.M88.4 R40, [R108+0x11880] ;  /* 0x011880006c28783b */ /* 0x0000680000000200 */
[----:B0-----:R-:W4:Y:S03]  /*2910*/  LDL.64 R108, [R1+0x8] ;  /* 0x00000800016c7983 */ /* 0x001f260000100a00 */
[C---:B------:R-:W-:Y:S07]  /*2920*/  HMMA.16816.F32.BF16 R96, R52.reuse, R44, R96 ;  /* 0x0000002c3460723c */ /* 0x040fee0000041860 */
[C---:B------:R-:W-:Y:S01]  /*2930*/  IMAD.WIDE R44, R113.reuse, 0x2, R116 ;  /* 0x00000002712c7825 */ /* 0x040fe200078e0274 */
[----:B---3--:R-:W-:Y:S11]  /*2940*/  HMMA.16816.F32.BF16 R36, R52, R92, R36 ;  /* 0x0000005c3424723c */ /* 0x008ff60000041824 */
[----:B------:R-:W-:Y:S05]  /*2950*/  @!UPT UIADD3 URZ, URZ, URZ, URZ ;  /* 0x0000003f3f3ff290 */ /* 0x000fea000fffe03f */
[----:B------:R-:W-:Y:S07]  /*2960*/  HMMA.16816.F32.BF16 R96, R100, R46, R96 ;  /* 0x0000002e6460723c */ /* 0x000fee0000041860 */
[C---:B------:R-:W-:Y:S01]  /*2970*/  IMAD.WIDE R46, R113.reuse, 0x2, R122 ;  /* 0x00000002712e7825 */ /* 0x040fe200078e027a */
[----:B-1----:R-:W-:Y:S04]  /*2980*/  HMMA.16816.F32.BF16 R48, R52, R40, R48 ;  /* 0x000000283430723c */ /* 0x002fe80000041830 */
[----:B------:R0:W3:Y:S03]  /*2990*/  LDG.E.U16 R55, [R46.64] ;  /* 0x000000062e377981 */ /* 0x0000e6000c1e1500 */
[----:B------:R-:W-:-:S06]  /*29a0*/  IMAD.WIDE R40, R113, 0x2, R124 ;  /* 0x0000000271287825 */ /* 0x000fcc00078e027c */
[----:B------:R1:W5:Y:S01]  /*29b0*/  LDG.E.U16 R40, [R40.64] ;  /* 0x0000000628287981 */ /* 0x000362000c1e1500 */
[----:B0-----:R-:W-:-:S04]  /*29c0*/  IMAD.WIDE R46, R113, 0x2, R110 ;  /* 0x00000002712e7825 */ /* 0x001fc800078e026e */
[C---:B--2---:R-:W-:Y:S02]  /*29d0*/  IMAD.WIDE R2, R113.reuse, 0x2, R2 ;  /* 0x0000000271027825 */ /* 0x044fe400078e0202 */
[----:B------:R0:W2:Y:S04]  /*29e0*/  LDG.E.U16 R47, [R46.64] ;  /* 0x000000062e2f7981 */ /* 0x0000a8000c1e1500 */
[----:B-1----:R1:W2:Y:S01]  /*29f0*/  LDG.E.U16 R41, [R44.64] ;  /* 0x000000062c297981 */ /* 0x0022a2000c1e1500 */
[----:B------:R-:W-:-:S03]  /*2a00*/  IMAD.WIDE R92, R113, 0x2, R120 ;  /* 0x00000002715c7825 */ /* 0x000fc600078e0278 */
[----:B------:R0:W2:Y:S04]  /*2a10*/  LDG.E.U16 R2, [R2.64] ;  /* 0x0000000602027981 */ /* 0x0000a8000c1e1500 */
[----:B------:R2:W2:Y:S01]  /*2a20*/  LDG.E.U16 R92, [R92.64] ;  /* 0x000000065c5c7981 */ /* 0x0004a2000c1e1500 */
[----:B-1----:R-:W-:-:S05]  /*2a30*/  IMAD.WIDE R44, R113, 0x2, R106 ;  /* 0x00000002712c7825 */ /* 0x002fca00078e026a */
[----:B0-----:R4:W2:Y:S04]  /*2a40*/  LDG.E.U16 R46, [R44.64] ;  /* 0x000000062c2e7981 */ /* 0x0018a8000c1e1500 */
[----:B------:R-:W0:Y:S01]  /*2a50*/  S2R R106, SR_TID.X ;  /* 0x00000000006a7919 */ /* 0x000e220000002100 */
[----:B------:R-:W-:Y:S01]  /*2a60*/  HMMA.16816.F32.BF16 R36, R100, R94, R36 ;  /* 0x0000005e6424723c */ /* 0x000fe20000041824 */
[----:B0-----:R-:W-:-:S04]  /*2a70*/  LOP3.LUT R52, R106, 0x3, RZ, 0xc0, !PT ;  /* 0x000000036a347812 */ /* 0x001fc800078ec0ff */
[----:B------:R-:W-:Y:S02]  /*2a80*/  LEA R53, P2, R52, UR4, 0x1 ;  /* 0x0000000434357c11 */ /* 0x000fe4000f8408ff */
[----:B------:R-:W-:Y:S02]  /*2a90*/  IADD3 R106, R112, 0x8, RZ ;  /* 0x00000008706a7810 */ /* 0x000fe40007ffe0ff */
[----:B------:R-:W-:Y:S01]  /*2aa0*/  IADD3 R3, P0, R53, 0x9, RZ ;  /* 0x0000000935037810 */ /* 0x000fe20007f1e0ff */
[----:B------:R-:W-:-:S03]  /*2ab0*/  IMAD.X R54, RZ, RZ, UR5, P2 ;  /* 0x00000005ff367e24 */ /* 0x000fc600090e06ff */
[C---:B------:R-:W-:Y:S02]  /*2ac0*/  ISETP.GT.U32.AND P6, PT, R3.reuse, R112, PT ;  /* 0x000000700300720c */ /* 0x040fe40003fc4070 */
[----:B------:R-:W-:Y:S02]  /*2ad0*/  ISETP.GT.U32.AND P1, PT, R3, R106, PT ;  /* 0x0000006a0300720c */ /* 0x000fe40003f24070 */
[----:B------:R-:W-:Y:S01]  /*2ae0*/  IADD3 R3, P3, R53, 0x10, RZ ;  /* 0x0000001035037810 */ /* 0x000fe20007f7e0ff */
[----:B------:R-:W-:Y:S03]  /*2af0*/  HMMA.16816.F32.BF16 R48, R100, R42, R48 ;  /* 0x0000002a6430723c */ /* 0x000fe60000041830 */
[C---:B------:R-:W-:Y:S02]  /*2b00*/  ISETP.GT.U32.AND P5, PT, R3.reuse, R112, PT ;  /* 0x000000700300720c */ /* 0x040fe40003fa4070 */
[----:B------:R-:W-:Y:S01]  /*2b10*/  ISETP.GT.U32.AND P4, PT, R3, R106, PT ;  /* 0x0000006a0300720c */ /* 0x000fe20003f84070 */
[----:B------:R-:W-:Y:S01]  /*2b20*/  IMAD.X R3, RZ, RZ, R54, P0 ;  /* 0x000000ffff037224 */ /* 0x000fe200000e0636 */
[----:B------:R-:W-:-:S02]  /*2b30*/  IADD3 R42, P2, R53, 0x11, RZ ;  /* 0x00000011352a7810 */ /* 0x000fc40007f5e0ff */
[----:B------:R-:W-:Y:S02]  /*2b40*/  IADD3.X R43, RZ, R54, RZ, P3, !PT ;  /* 0x00000036ff2b7210 */ /* 0x000fe40001ffe4ff */
[C---:B------:R-:W-:Y:S02]  /*2b50*/  ISETP.GT.U32.AND P0, PT, R42.reuse, R112, PT ;  /* 0x000000702a00720c */ /* 0x040fe40003f04070 */
[----:B------:R-:W-:Y:S01]  /*2b60*/  ISETP.GT.U32.AND P3, PT, R42, R106, PT ;  /* 0x0000006a2a00720c */ /* 0x000fe20003f64070 */
[----:B------:R-:W-:Y:S01]  /*2b70*/  FMUL R42, R97, c[0x0][0x188] ;  /* 0x00006200612a7a20 */ /* 0x000fe20000400000 */
[----:B------:R-:W-:Y:S01]  /*2b80*/  ISETP.GT.U32.AND.EX P6, PT, R3, RZ, PT, P6 ;  /* 0x000000ff0300720c */ /* 0x000fe20003fc4160 */
[----:B----4-:R-:W-:-:S06]  /*2b90*/  IMAD.WIDE R44, R113, 0x2, R108 ;  /* 0x00000002712c7825 */ /* 0x010fcc00078e026c */
[----:B------:R0:W4:Y:S01]  /*2ba0*/  LDG.E.U16 R45, [R44.64] ;  /* 0x000000062c2d7981 */ /* 0x000122000c1e1500 */
[----:B------:R-:W-:Y:S01]  /*2bb0*/  FMUL R36, R36, c[0x0][0x188] ;  /* 0x0000620024247a20 */ /* 0x000fe20000400000 */
[----:B------:R-:W-:Y:S02]  /*2bc0*/  ISETP.GT.U32.AND.EX P5, PT, R43, RZ, PT, P5 ;  /* 0x000000ff2b00720c */ /* 0x000fe40003fa4150 */
[----:B------:R-:W-:Y:S01]  /*2bd0*/  FSEL R42, R42, -INF , !P6 ;  /* 0xff8000002a2a7808 */ /* 0x000fe20007000000 */
[----:B------:R-:W-:Y:S01]  /*2be0*/  IMAD.X R94, RZ, RZ, R54, P2 ;  /* 0x000000ffff5e7224 */ /* 0x000fe200010e0636 */
[----:B------:R-:W-:Y:S01]  /*2bf0*/  FSEL R36, R36, -INF , !P5 ;  /* 0xff80000024247808 */ /* 0x000fe20006800000 */
[----:B------:R-:W-:Y:S02]  /*2c00*/  FMUL R37, R37, c[0x0][0x188] ;  /* 0x0000620025257a20 */ /* 0x000fe40000400000 */
[----:B------:R-:W-:Y:S01]  /*2c10*/  FMUL R48, R48, c[0x0][0x188] ;  /* 0x0000620030307a20 */ /* 0x000fe20000400000 */
[----:B0-----:R-:W-:Y:S01]  /*2c20*/  IADD3 R44, P6, R53, 0x8, RZ ;  /* 0x00000008352c7810 */ /* 0x001fe20007fde0ff */
[----:B------:R-:W-:-:S02]  /*2c30*/  FMUL R57, R57, c[0x0][0x188] ;  /* 0x0000620039397a20 */ /* 0x000fc40000400000 */
[----:B------:R-:W-:Y:S01]  /*2c40*/  FMUL R49, R49, c[0x0][0x188] ;  /* 0x0000620031317a20 */ /* 0x000fe20000400000 */
[-C--:B------:R-:W-:Y:S01]  /*2c50*/  ISETP.GT.U32.AND P5, PT, R44, R112.reuse, PT ;  /* 0x000000702c00720c */ /* 0x080fe20003fa4070 */
[----:B------:R-:W-:Y:S01]  /*2c60*/  FMUL R56, R56, c[0x0][0x188] ;  /* 0x0000620038387a20 */ /* 0x000fe20000400000 */
[----:B------:R-:W-:Y:S01]  /*2c70*/  IADD3 R44, P2, R53, 0x18, RZ ;  /* 0x00000018352c7810 */ /* 0x000fe20007f5e0ff */
[--C-:B------:R-:W-:Y:S01]  /*2c80*/  IMAD.X R52, RZ, RZ, R54.reuse, P6 ;  /* 0x000000ffff347224 */ /* 0x100fe200030e0636 */
[----:B------:R-:W-:Y:S01]  /*2c90*/  ISETP.GT.U32.AND.EX P1, PT, R3, RZ, PT, P1 ;  /* 0x000000ff0300720c */ /* 0x000fe20003f24110 */
[----:B------:R-:W-:Y:S01]  /*2ca0*/  FMUL R39, R39, c[0x0][0x188] ;  /* 0x0000620027277a20 */ /* 0x000fe20000400000 */
[----:B------:R-:W-:Y:S01]  /*2cb0*/  ISETP.GT.U32.AND P6, PT, R44, R112, PT ;  /* 0x000000702c00720c */ /* 0x000fe20003fc4070 */
[----:B------:R-:W-:Y:S01]  /*2cc0*/  IMAD.X R95, RZ, RZ, R54, P2 ;  /* 0x000000ffff5f7224 */ /* 0x000fe200010e0636 */
[----:B------:R-:W-:Y:S01]  /*2cd0*/  ISETP.GT.U32.AND.EX P0, PT, R94, RZ, PT, P0 ;  /* 0x000000ff5e00720c */ /* 0x000fe20003f04100 */
[----:B------:R-:W-:Y:S01]  /*2ce0*/  FMUL R50, R50, c[0x0][0x188] ;  /* 0x0000620032327a20 */ /* 0x000fe20000400000 */
[----:B------:R-:W-:Y:S02]  /*2cf0*/  BAR.SYNC.DEFER_BLOCKING 0x0 ;  /* 0x0000000000007b1d */ /* 0x000fe40000010000 */
[----:B------:R-:W-:-:S02]  /*2d00*/  ISETP.GT.U32.AND.EX P6, PT, R95, RZ, PT, P6 ;  /* 0x000000ff5f00720c */ /* 0x000fc40003fc4160 */
[----:B------:R-:W-:Y:S02]  /*2d10*/  ISETP.GT.U32.AND P2, PT, R44, R106, PT ;  /* 0x0000006a2c00720c */ /* 0x000fe40003f44070 */
[----:B------:R-:W-:Y:S02]  /*2d20*/  FSEL R44, R37, -INF , !P0 ;  /* 0xff800000252c7808 */ /* 0x000fe40004000000 */
[C---:B------:R-:W-:Y:S02]  /*2d30*/  ISETP.GE.U32.AND P0, PT, R53.reuse, R112, PT ;  /* 0x000000703500720c */ /* 0x040fe40003f06070 */
[----:B------:R-:W-:Y:S02]  /*2d40*/  FSEL R37, R48, -INF , !P6 ;  /* 0xff80000030257808 */ /* 0x000fe40007000000 */
[----:B------:R-:W-:Y:S02]  /*2d50*/  ISETP.GT.U32.AND P6, PT, R53, R106, PT ;  /* 0x0000006a3500720c */ /* 0x000fe40003fc4070 */
[----:B------:R-:W-:Y:S01]  /*2d60*/  ISETP.GT.U32.AND.EX P5, PT, R52, RZ, PT, P5 ;  /* 0x000000ff3400720c */ /* 0x000fe20003fa4150 */
[----:B------:R-:W-:Y:S01]  /*2d70*/  FMUL R52, R96, c[0x0][0x188] ;  /* 0x0000620060347a20 */ /* 0x000fe20000400000 */
[----:B------:R-:W-:Y:S01]  /*2d80*/  ISETP.GE.U32.AND.EX P0, PT, R54, RZ, PT, P0 ;  /* 0x000000ff3600720c */ /* 0x000fe20003f06100 */
[----:B------:R-:W-:Y:S01]  /*2d90*/  FMUL R48, R58, c[0x0][0x188] ;  /* 0x000062003a307a20 */ /* 0x000fe20000400000 */
[----:B------:R-:W-:-:S02]  /*2da0*/  ISETP.GT.U32.AND.EX P6, PT, R54, RZ, PT, P6 ;  /* 0x000000ff3600720c */ /* 0x000fc40003fc4160 */
[----:B------:R-:W-:Y:S02]  /*2db0*/  FSEL R52, R52, -INF , !P5 ;  /* 0xff80000034347808 */ /* 0x000fe40006800000 */
[----:B------:R-:W-:Y:S02]  /*2dc0*/  FSEL R57, R57, -INF , !P0 ;  /* 0xff80000039397808 */ /* 0x000fe40004000000 */
[C---:B------:R-:W-:Y:S02]  /*2dd0*/  ISETP.GT.U32.AND P5, PT, R53.reuse, R112, PT ;  /* 0x000000703500720c */ /* 0x040fe40003fa4070 */
[C---:B------:R-:W-:Y:S02]  /*2de0*/  ISETP.GE.U32.AND P0, PT, R53.reuse, R106, PT ;  /* 0x0000006a3500720c */ /* 0x040fe40003f06070 */
[----:B------:R-:W-:Y:S02]  /*2df0*/  FSEL R48, R48, -INF , !P6 ;  /* 0xff80000030307808 */ /* 0x000fe40007000000 */
[----:B------:R-:W-:-:S02]  /*2e00*/  IADD3 R53, P6, R53, 0x19, RZ ;  /* 0x0000001935357810 */ /* 0x000fc40007fde0ff */
[C---:B------:R-:W-:Y:S02]  /*2e10*/  ISETP.GT.U32.AND.EX P5, PT, R54.reuse, RZ, PT, P5 ;  /* 0x000000ff3600720c */ /* 0x040fe40003fa4150 */
[----:B------:R-:W-:Y:S01]  /*2e20*/  ISETP.GE.U32.AND.EX P0, PT, R54, RZ, PT, P0 ;  /* 0x000000ff3600720c */ /* 0x000fe20003f06100 */
[----:B------:R-:W-:Y:S01]  /*2e30*/  IMAD.X R54, RZ, RZ, R54, P6 ;  /* 0x000000ffff367224 */ /* 0x000fe200030e0636 */
[----:B------:R-:W-:-:S04]  /*2e40*/  ISETP.GT.U32.AND P6, PT, R53, R112, PT ;  /* 0x000000703500720c */ /* 0x000fc80003fc4070 */
[----:B------:R-:W-:-:S04]  /*2e50*/  ISETP.GT.U32.AND.EX P6, PT, R54, RZ, PT, P6 ;  /* 0x000000ff3600720c */ /* 0x000fc80003fc4160 */
[----:B--2---:R-:W-:Y:S02]  /*2e60*/  FSEL R93, R49, -INF , !P6 ;  /* 0xff800000315d7808 */ /* 0x004fe40007000000 */
[----:B------:R-:W-:Y:S01]  /*2e70*/  FSEL R49, R56, -INF , !P5 ;  /* 0xff80000038317808 */ /* 0x000fe20006800000 */
[----:B------:R-:W-:-:S03]  /*2e80*/  FMUL R56, R59, c[0x0][0x188] ;  /* 0x000062003b387a20 */ /* 0x000fc60000400000 */
[----:B------:R-:W-:Y:S01]  /*2e90*/  FMNMX R3, R49, R57, !PT ;  /* 0x0000003931037209 */ /* 0x000fe20007800000 */
[----:B------:R-:W-:Y:S01]  /*2ea0*/  FMUL R59, R98, c[0x0][0x188] ;  /* 0x00006200623b7a20 */ /* 0x000fe20000400000 */
[----:B------:R-:W-:Y:S02]  /*2eb0*/  ISETP.GT.U32.AND P6, PT, R53, R106, PT ;  /* 0x0000006a3500720c */ /* 0x000fe40003fc4070 */
[----:B------:R-:W-:Y:S02]  /*2ec0*/  FMNMX R3, R52, R3, !PT ;  /* 0x0000000334037209 */ /* 0x000fe40007800000 */
[----:B------:R-:W-:Y:S02]  /*2ed0*/  FSEL R56, R56, -INF , !P0 ;  /* 0xff80000038387808 */ /* 0x000fe40004000000 */
[----:B------:R-:W-:Y:S01]  /*2ee0*/  ISETP.GT.U32.AND.EX P4, PT, R43, RZ, PT, P4 ;  /* 0x000000ff2b00720c */ /* 0x000fe20003f84140 */
[----:B------:R-:W-:Y:S01]  /*2ef0*/  FMUL R43, R99, c[0x0][0x188] ;  /* 0x00006200632b7a20 */ /* 0x000fe20000400000 */
[----:B------:R-:W-:-:S02]  /*2f00*/  FMNMX R3, R42, R3, !PT ;  /* 0x000000032a037209 */ /* 0x000fc40007800000 */
[----:B------:R-:W-:Y:S02]  /*2f10*/  ISETP.GT.U32.AND.EX P6, PT, R54, RZ, PT, P6 ;  /* 0x000000ff3600720c */ /* 0x000fe40003fc4160 */
[----:B------:R-:W-:Y:S02]  /*2f20*/  FSEL R59, R59, -INF , !P5 ;  /* 0xff8000003b3b7808 */ /* 0x000fe40006800000 */
[----:B------:R-:W-:Y:S02]  /*2f30*/  FMNMX R54, R48, R56, !PT ;  /* 0x0000003830367209 */ /* 0x000fe40007800000 */
[----:B------:R-:W-:Y:S02]  /*2f40*/  FMNMX R3, R36, R3, !PT ;  /* 0x0000000324037209 */ /* 0x000fe40007800000 */
[----:B------:R-:W-:Y:S01]  /*2f50*/  ISETP.GT.U32.AND.EX P2, PT, R95, RZ, PT, P2 ;  /* 0x000000ff5f00720c */ /* 0x000fe20003f44120 */
[----:B------:R-:W-:Y:S01]  /*2f60*/  FMUL R95, R38, c[0x0][0x188] ;  /* 0x00006200265f7a20 */ /* 0x000fe20000400000 */
[----:B------:R-:W-:-:S02]  /*2f70*/  FSEL R43, R43, -INF , !P1 ;  /* 0xff8000002b2b7808 */ /* 0x000fc40004800000 */
[----:B------:R-:W-:Y:S02]  /*2f80*/  FMNMX R38, R59, R54, !PT ;  /* 0x000000363b267209 */ /* 0x000fe40007800000 */
[----:B------:R-:W-:Y:S02]  /*2f90*/  FMNMX R3, R44, R3, !PT ;  /* 0x000000032c037209 */ /* 0x000fe40007800000 */
[----:B------:R-:W-:Y:S02]  /*2fa0*/  ISETP.GT.U32.AND.EX P3, PT, R94, RZ, PT, P3 ;  /* 0x000000ff5e00720c */ /* 0x000fe40003f64130 */
[----:B------:R-:W-:Y:S02]  /*2fb0*/  FSEL R95, R95, -INF , !P4 ;  /* 0xff8000005f5f7808 */ /* 0x000fe40006000000 */
[----:B------:R-:W-:Y:S02]  /*2fc0*/  FMNMX R38, R43, R38, !PT ;  /* 0x000000262b267209 */ /* 0x000fe40007800000 */
[----:B------:R-:W-:-:S02]  /*2fd0*/  FMNMX R3, R37, R3, !PT ;  /* 0x0000000325037209 */ /* 0x000fc40007800000 */
[----:B------:R-:W-:Y:S02]  /*2fe0*/  FSEL R39, R39, -INF , !P3 ;  /* 0xff80000027277808 */ /* 0x000fe40005800000 */
[----:B------:R-:W-:Y:S01]  /*2ff0*/  FMNMX R38, R95, R38, !PT ;  /* 0x000000265f267209 */ /* 0x000fe20007800000 */
[----:B------:R-:W-:Y:S01]  /*3000*/  FMUL R51, R51, c[0x0][0x188] ;  /* 0x0000620033337a20 */ /* 0x000fe20000400000 */
[----:B------:R-:W-:Y:S02]  /*3010*/  FMNMX R3, R93, R3, !PT ;  /* 0x000000035d037209 */ /* 0x000fe40007800000 */
[----:B------:R-:W-:Y:S02]  /*3020*/  FSEL R94, R50, -INF , !P2 ;  /* 0xff800000325e7808 */ /* 0x000fe40005000000 */
[----:B------:R-:W-:Y:S01]  /*3030*/  FMNMX R50, R39, R38, !PT ;  /* 0x0000002627327209 */ /* 0x000fe20007800000 */
[----:B------:R-:W0:Y:S01]  /*3040*/  SHFL.BFLY PT, R53, R3, 0x2, 0x1f ;  /* 0x0c401f0003357f89 */ /* 0x000e2200000e0000 */
[----:B------:R-:W-:-:S02]  /*3050*/  FSEL R38, R51, -INF , !P6 ;  /* 0xff80000033267808 */ /* 0x000fc40007000000 */
[----:B------:R-:W-:-:S04]  /*3060*/  FMNMX R50, R94, R50, !PT ;  /* 0x000000325e327209 */ /* 0x000fc80007800000 */
[----:B------:R-:W-:-:S05]  /*3070*/  FMNMX R50, R38, R50, !PT ;  /* 0x0000003226327209 */ /* 0x000fca0007800000 */
[----:B------:R-:W1:Y:S01]  /*3080*/  SHFL.BFLY PT, R51, R50, 0x2, 0x1f ;  /* 0x0c401f0032337f89 */ /* 0x000e6200000e0000 */
[----:B0-----:R-:W-:-:S05]  /*3090*/  FMNMX R53, R3, R53, !PT ;  /* 0x0000003503357209 */ /* 0x001fca0007800000 */
[----:B------:R-:W0:Y:S01]  /*30a0*/  SHFL.BFLY PT, R3, R53, 0x1, 0x1f ;  /* 0x0c201f0035037f89 */ /* 0x000e2200000e0000 */
[----:B-1----:R-:W-:-:S05]  /*30b0*/  FMNMX R50, R50, R51, !PT ;  /* 0x0000003332327209 */ /* 0x002fca0007800000 */
[----:B------:R-:W1:Y:S04]  /*30c0*/  SHFL.BFLY PT, R51, R50, 0x1, 0x1f ;  /* 0x0c201f0032337f89 */ /* 0x000e6800000e0000 */
[----:B-----5:R2:W-:Y:S04]  /*30d0*/  STS.U16 [R118+0x10000], R40 ;  /* 0x0100002876007388 */ /* 0x0205e80000000400 */
[----:B------:R1:W-:Y:S01]  /*30e0*/  STS.U16 [R118+0x10400], R2 ;  /* 0x0104000276007388 */ /* 0x0003e20000000400 */
[----:B0-----:R-:W-:-:S03]  /*30f0*/  FMNMX R3, R53, R3, !PT ;  /* 0x0000000335037209 */ /* 0x001fc60007800000 */
[----:B---3--:R0:W-:Y:S01]  /*3100*/  STS.U16 [R118+0x10800], R55 ;  /* 0x0108003776007388 */ /* 0x0081e20000000400 */
[----:B------:R-:W-:-:S03]  /*3110*/  FMNMX R3, R3, R104, !PT ;  /* 0x0000006803037209 */ /* 0x000fc60007800000 */
[----:B------:R-:W-:Y:S04]  /*3120*/  STS.U16 [R118+0x10c00], R92 ;  /* 0x010c005c76007388 */ /* 0x000fe80000000400 */
[----:B------:R3:W-:Y:S04]  /*3130*/  STS.U16 [R118+0x11000], R41 ;  /* 0x0110002976007388 */ /* 0x0007e80000000400 */
[----:B------:R-:W-:Y:S04]  /*3140*/  STS.U16 [R118+0x11400], R47 ;  /* 0x0114002f76007388 */ /* 0x000fe80000000400 */
[----:B------:R-:W-:Y:S01]  /*3150*/  STS.U16 [R118+0x11800], R46 ;  /* 0x0118002e76007388 */ /* 0x000fe20000000400 */
[----:B--2---:R-:W-:Y:S01]  /*3160*/  FADD R40, R52, -R3 ;  /* 0x8000000334287221 */ /* 0x004fe20000000000 */
[----:B-1----:R-:W-:-:S03]  /*3170*/  FMNMX R2, R50, R51, !PT ;  /* 0x0000003332027209 */ /* 0x002fc60007800000 */
[----:B------:R-:W-:Y:S01]  /*3180*/  FMUL R40, R40, 1.4426950216293334961 ;  /* 0x3fb8aa3b28287820 */ /* 0x000fe20000400000 */
[----:B------:R-:W-:-:S03]  /*3190*/  FMNMX R2, R2, R105, !PT ;  /* 0x0000006902027209 */ /* 0x000fc60007800000 */
[----:B------:R1:W-:Y:S02]  /*31a0*/  MUFU.EX2 R54, R40 ;  /* 0x0000002800367308 */ /* 0x0003e40000000800 */
[----:B------:R-:W-:Y:S02]  /*31b0*/  FADD R48, R48, -R2 ;  /* 0x8000000230307221 */ /* 0x000fe40000000000 */
[----:B-1----:R-:W-:Y:S02]  /*31c0*/  FADD R40, -R3, R104 ;  /* 0x0000006803287221 */ /* 0x002fe40000000100 */
[----:B------:R-:W-:Y:S02]  /*31d0*/  FMUL R48, R48, 1.4426950216293334961 ;  /* 0x3fb8aa3b30307820 */ /* 0x000fe40000400000 */
[----:B------:R-:W-:Y:S02]  /*31e0*/  FMUL R40, R40, 1.4426950216293334961 ;  /* 0x3fb8aa3b28287820 */ /* 0x000fe40000400000 */
[----:B------:R-:W-:-:S02]  /*31f0*/  FADD R57, R57, -R3 ;  /* 0x8000000339397221 */ /* 0x000fc40000000000 */
[----:B------:R1:W-:Y:S01]  /*3200*/  MUFU.EX2 R117, R40 ;  /* 0x0000002800757308 */ /* 0x0003e20000000800 */
[----:B------:R-:W-:Y:S02]  /*3210*/  FADD R53, R49, -R3 ;  /* 0x8000000331357221 */ /* 0x000fe40000000000 */
[----:B------:R-:W-:Y:S02]  /*3220*/  FMUL R57, R57, 1.4426950216293334961 ;  /* 0x3fb8aa3b39397820 */ /* 0x000fe40000400000 */
[----:B-1----:R-:W-:-:S03]  /*3230*/  FADD R40, R56, -R2 ;  /* 0x8000000238287221 */ /* 0x002fc60000000000 */
[----:B------:R-:W-:Y:S01]  /*3240*/  MUFU.EX2 R56, R48 ;  /* 0x0000003000387308 */ /* 0x000fe20000000800 */
[----:B------:R-:W-:Y:S02]  /*3250*/  FMUL R40, R40, 1.4426950216293334961 ;  /* 0x3fb8aa3b28287820 */ /* 0x000fe40000400000 */
[----:B------:R-:W-:-:S05]  /*3260*/  FADD R42, R42, -R3 ;  /* 0x800000032a2a7221 */ /* 0x000fca0000000000 */
[----:B------:R1:W-:Y:S01]  /*3270*/  MUFU.EX2 R52, R57 ;  /* 0x0000003900347308 */ /* 0x0003e20000000800 */
[----:B------:R-:W-:Y:S02]  /*3280*/  FADD R43, R43, -R2 ;  /* 0x800000022b2b7221 */ /* 0x000fe40000000000 */
[----:B------:R-:W-:-:S05]  /*3290*/  FMUL R53, R53, 1.4426950216293334961 ;  /* 0x3fb8aa3b35357820 */ /* 0x000fca0000400000 */
[----:B0-----:R0:W-:Y:S01]  /*32a0*/  MUFU.EX2 R55, R40 ;  /* 0x0000002800377308 */ /* 0x0011e20000000800 */
[----:B-1----:R-:W-:Y:S02]  /*32b0*/  FADD R57, R59, -R2 ;  /* 0x800000023b397221 */ /* 0x002fe40000000000 */
[----:B------:R-:W-:Y:S02]  /*32c0*/  FMUL R42, R42, 1.4426950216293334961 ;  /* 0x3fb8aa3b2a2a7820 */ /* 0x000fe40000400000 */
[----:B------:R-:W-:Y:S02]  /*32d0*/  FMUL R57, R57, 1.4426950216293334961 ;  /* 0x3fb8aa3b39397820 */ /* 0x000fe40000400000 */
[----:B0-----:R-:W-:Y:S02]  /*32e0*/  FADD R40, -R2, R105 ;  /* 0x0000006902287221 */ /* 0x001fe40000000100 */
[----:B------:R-:W-:Y:S02]  /*32f0*/  FMUL R43, R43, 1.4426950216293334961 ;  /* 0x3fb8aa3b2b2b7820 */ /* 0x000fe40000400000 */
[----:B------:R-:W-:Y:S01]  /*3300*/  FMUL R40, R40, 1.4426950216293334961 ;  /* 0x3fb8aa3b28287820 */ /* 0x000fe20000400000 */
[----:B------:R-:W0:Y:S01]  /*3310*/  MUFU.EX2 R53, R53 ;  /* 0x0000003500357308 */ /* 0x000e220000000800 */
[----:B----4-:R-:W-:Y:S04]  /*3320*/  STS.U16 [R118+0x11c00], R45 ;  /* 0x011c002d76007388 */ /* 0x010fe80000000400 */
[----:B------:R-:W-:Y:S06]  /*3330*/  BAR.SYNC.DEFER_BLOCKING 0x0 ;  /* 0x0000000000007b1d */ /* 0x000fec0000010000 */
[----:B------:R-:W1:Y:S01]  /*3340*/  MUFU.EX2 R58, R42 ;  /* 0x0000002a003a7308 */ /* 0x000e620000000800 */
[----:B------:R-:W2:Y:S07]  /*3350*/  LDSM.16.M88.4 R48, [R0+0x10000] ;  /* 0x010000000030783b */ /* 0x000eae0000000200 */
[----:B------:R-:W-:Y:S08]  /*3360*/  MUFU.EX2 R57, R57 ;  /* 0x0000003900397308 */ /* 0x000ff00000000800 */
[----:B------:R0:W4:Y:S08]  /*3370*/  MUFU.EX2 R116, R40 ;  /* 0x0000002800747308 */ /* 0x0001300000000800 */
[----:B------:R-:W5:Y:S01]  /*3380*/  MUFU.EX2 R120, R43 ;  /* 0x0000002b00787308 */ /* 0x000f620000000800 */
[----:B------:R-:W-:-:S02]  /*3390*/  FADD R59, R36, -R3 ;  /* 0x80000003243b7221 */ /* 0x000fc40000000000 */
[--C-:B------:R-:W-:Y:S01]  /*33a0*/  FADD R121, R95, -R2.reuse ;  /* 0x800000025f797221 */ /* 0x100fe20000000000 */
[----:B0-----:R-:W-:Y:S01]  /*33b0*/  F2FP.BF16.PACK_AB R40, R52, R53 ;  /* 0x000000353428723e */ /* 0x001fe200000010ff */
[----:B------:R-:W-:Y:S01]  /*33c0*/  FMUL R4, R117, R4 ;  /* 0x0000000475047220 */ /* 0x000fe20000400000 */
[----:B---3--:R-:W-:Y:S01]  /*33d0*/  F2FP.BF16.PACK_AB R41, R55, R56 ;  /* 0x000000383729723e */ /* 0x008fe200000010ff */
[----:B------:R-:W-:Y:S01]  /*33e0*/  FMUL R5, R117, R5 ;  /* 0x0000000575057220 */ /* 0x000fe20000400000 */
[----:B-1----:R-:W-:Y:S01]  /*33f0*/  F2FP.BF16.PACK_AB R42, R58, R54 ;  /* 0x000000363a2a723e */ /* 0x002fe200000010ff */
[C---:B----4-:R-:W-:Y:S01]  /*3400*/  FMUL R6, R116.reuse, R6 ;  /* 0x0000000674067220 */ /* 0x050fe20000400000 */
[----:B------:R-:W-:Y:S01]  /*3410*/  LDSM.16.M88.4 R108, [R0+0x10e00] ;  /* 0x010e0000006c783b */ /* 0x000fe20000000200 */
[----:B------:R-:W-:Y:S02]  /*3420*/  FMUL R7, R116, R7 ;  /* 0x0000000774077220 */ /* 0x000fe40000400000 */
[--C-:B------:R-:W-:Y:S01]  /*3430*/  FADD R44, R44, -R3.reuse ;  /* 0x800000032c2c7221 */ /* 0x100fe20000000000 */
[----:B------:R-:W-:Y:S01]  /*3440*/  LDSM.16.M88.4 R104, [R0+0x11000] ;  /* 0x011000000068783b */ /* 0x000fe20000000200 */
[--C-:B------:R-:W-:Y:S01]  /*3450*/  FADD R37, R37, -R3.reuse ;  /* 0x8000000325257221 */ /* 0x100fe20000000000 */
[----:B-----5:R-:W-:Y:S01]  /*3460*/  F2FP.BF16.PACK_AB R43, R120, R57 ;  /* 0x00000039782b723e */ /* 0x020fe200000010ff */
[----:B------:R-:W-:Y:S01]  /*3470*/  FADD R93, R93, -R3 ;  /* 0x800000035d5d7221 */ /* 0x000fe20000000000 */
[----:B------:R-:W-:Y:S01]  /*3480*/  LDSM.16.M88.4 R100, [R0+0x11200] ;  /* 0x011200000064783b */ /* 0x000fe20000000200 */
[----:B------:R-:W-:-:S02]  /*3490*/  FADD R39, R39, -R2 ;  /* 0x8000000227277221 */ /* 0x000fc40000000000 */
[--C-:B------:R-:W-:Y:S02]  /*34a0*/  FADD R94, R94, -R2.reuse ;  /* 0x800000025e5e7221 */ /* 0x100fe40000000000 */
[----:B------:R-:W-:Y:S02]  /*34b0*/  FADD R38, R38, -R2 ;  /* 0x8000000226267221 */ /* 0x000fe40000000000 */
[----:B------:R-:W-:Y:S02]  /*34c0*/  FMUL R59, R59, 1.4426950216293334961 ;  /* 0x3fb8aa3b3b3b7820 */ /* 0x000fe40000400000 */
[----:B------:R-:W-:Y:S02]  /*34d0*/  FMUL R121, R121, 1.4426950216293334961 ;  /* 0x3fb8aa3b79797820 */ /* 0x000fe40000400000 */
[----:B------:R-:W-:Y:S02]  /*34e0*/  FMUL R44, R44, 1.4426950216293334961 ;  /* 0x3fb8aa3b2c2c7820 */ /* 0x000fe40000400000 */
[----:B------:R-:W-:-:S02]  /*34f0*/  FMUL R37, R37, 1.4426950216293334961 ;  /* 0x3fb8aa3b25257820 */ /* 0x000fc40000400000 */
[----:B------:R-:W-:Y:S02]  /*3500*/  FMUL R93, R93, 1.4426950216293334961 ;  /* 0x3fb8aa3b5d5d7820 */ /* 0x000fe40000400000 */
[----:B------:R-:W-:Y:S02]  /*3510*/  FMUL R39, R39, 1.4426950216293334961 ;  /* 0x3fb8aa3b27277820 */ /* 0x000fe40000400000 */
[----:B------:R-:W-:Y:S02]  /*3520*/  FMUL R94, R94, 1.4426950216293334961 ;  /* 0x3fb8aa3b5e5e7820 */ /* 0x000fe40000400000 */
[----:B------:R-:W-:Y:S01]  /*3530*/  FMUL R38, R38, 1.4426950216293334961 ;  /* 0x3fb8aa3b26267820 */ /* 0x000fe20000400000 */
[----:B--2---:R-:W-:Y:S01]  /*3540*/  HMMA.16816.F32.BF16 R4, R40, R48, R4 ;  /* 0x000000302804723c */ /* 0x004fe20000041804 */
[----:B------:R-:W-:Y:S08]  /*3550*/  MUFU.EX2 R59, R59 ;  /* 0x0000003b003b7308 */ /* 0x000ff00000000800 */
[----:B------:R0:W1:Y:S08]  /*3560*/  MUFU.EX2 R122, R44 ;  /* 0x0000002c007a7308 */ /* 0x0000700000000800 */
[----:B------:R-:W-:Y:S01]  /*3570*/  MUFU.EX2 R123, R37 ;  /* 0x00000025007b7308 */ /* 0x000fe20000000800 */
[----:B0-----:R-:W0:Y:S07]  /*3580*/  LDSM.16.M88.4 R44, [R0+0x10200] ;  /* 0x01020000002c783b */ /* 0x001e2e0000000200 */
[----:B------:R-:W-:Y:S08]  /*3590*/  MUFU.EX2 R96, R93 ;  /* 0x0000005d00607308 */ /* 0x000ff00000000800 */
[----:B------:R-:W-:Y:S08]  /*35a0*/  MUFU.EX2 R121, R121 ;  /* 0x0000007900797308 */ /* 0x000ff00000000800 */
[----:B------:R-:W2:Y:S08]  /*35b0*/  MUFU.EX2 R124, R39 ;  /* 0x00000027007c7308 */ /* 0x000eb00000000800 */
[----:B------:R3:W-:Y:S08]  /*35c0*/  MUFU.EX2 R125, R94 ;  /* 0x0000005e007d7308 */ /* 0x0007f00000000800 */
[----:B------:R4:W5:Y:S01]  /*35d0*/  MUFU.EX2 R97, R38 ;  /* 0x0000002600617308 */ /* 0x0009620000000800 */
[----:B-1----:R-:W-:Y:S01]  /*35e0*/  F2FP.BF16.PACK_AB R36, R122, R59 ;  /* 0x0000003b7a24723e */ /* 0x002fe200000010ff */
[C---:B------:R-:W-:Y:S01]  /*35f0*/  FMUL R12, R117.reuse, R12 ;  /* 0x0000000c750c7220 */ /* 0x040fe20000400000 */
[----:B--2---:R-:W-:Y:S01]  /*3600*/  F2FP.BF16.PACK_AB R37, R124, R121 ;  /* 0x000000797c25723e */ /* 0x004fe200000010ff */
[----:B------:R-:W-:Y:S01]  /*3610*/  FMUL R13, R117, R13 ;  /* 0x0000000d750d7220 */ /* 0x000fe20000400000 */
[----:B---3--:R-:W-:Y:S01]  /*3620*/  LDSM.16.M88.4 R92, [R0+0x11600] ;  /* 0x01160000005c783b */ /* 0x008fe20000000200 */
[----:B----4-:R-:W-:-:S02]  /*3630*/  F2FP.BF16.PACK_AB R38, R96, R123 ;  /* 0x0000007b6026723e */ /* 0x010fc400000010ff */
[----:B-----5:R-:W-:-:S07]  /*3640*/  F2FP.BF16.PACK_AB R39, R97, R125 ;  /* 0x0000007d6127723e */ /* 0x020fce00000010ff */
[----:B------:R-:W-:Y:S01]  /*3650*/  HMMA.16816.F32.BF16 R4, R36, R50, R4 ;  /* 0x000000322404723c */ /* 0x000fe20000041804 */
[----:B------:R-:W1:Y:S01]  /*3660*/  LDSM.16.M88.4 R48, [R0+0x10400] ;  /* 0x010400000030783b */ /* 0x000e620000000200 */
[C---:B------:R-:W-:Y:S02]  /*3670*/  FMUL R14, R116.reuse, R14 ;  /* 0x0000000e740e7220 */ /* 0x040fe40000400000 */
[C---:B------:R-:W-:Y:S02]  /*3680*/  FMUL R15, R116.reuse, R15 ;  /* 0x0000000f740f7220 */ /* 0x040fe40000400000 */
[C---:B------:R-:W-:Y:S02]  /*3690*/  FMUL R8, R117.reuse, R8 ;  /* 0x0000000875087220 */ /* 0x040fe40000400000 */
[----:B------:R-:W-:Y:S02]  /*36a0*/  FMUL R9, R117, R9 ;  /* 0x0000000975097220 */ /* 0x000fe40000400000 */
[----:B------:R-:W-:-:S02]  /*36b0*/  FMUL R10, R116, R10 ;  /* 0x0000000a740a7220 */ /* 0x000fc40000400000 */
[----:B------:R-:W-:-:S07]  /*36c0*/  FMUL R11, R116, R11 ;  /* 0x0000000b740b7220 */ /* 0x000fce0000400000 */
[C---:B0-----:R-:W-:Y:S08]  /*36d0*/  HMMA.16816.F32.BF16 R8, R40.reuse, R44, R8 ;  /* 0x0000002c2808723c */ /* 0x041ff00000041808 */
[----:B-1----:R-:W-:Y:S11]  /*36e0*/  HMMA.16816.F32.BF16 R12, R40, R48, R12 ;  /* 0x00000030280c723c */ /* 0x002ff6000004180c */
[----:B------:R-:W-:Y:S05]  /*36f0*/  @!UPT UIADD3 URZ, URZ, URZ, URZ ;  /* 0x0000003f3f3ff290 */ /* 0x000fea000fffe03f */
[C---:B------:R-:W-:Y:S01]  /*3700*/  HMMA.16816.F32.BF16 R8, R36.reuse, R46, R8 ;  /* 0x0000002e2408723c */ /* 0x040fe20000041808 */
[----:B------:R-:W0:Y:S07]  /*3710*/  LDSM.16.M88.4 R44, [R0+0x10600] ;  /* 0x01060000002c783b */ /* 0x000e2e0000000200 */
[----:B------:R-:W-:Y:S01]  /*3720*/  HMMA.16816.F32.BF16 R12, R36, R50, R12 ;  /* 0x00000032240c723c */ /* 0x000fe2000004180c */
[----:B------:R-:W1:Y:S01]  /*3730*/  LDSM.16.M88.4 R48, [R0+0x10800] ;  /* 0x010800000030783b */ /* 0x000e620000000200 */
[----:B------:R-:W-:-:S02]  /*3740*/  FMUL R20, R117, R20 ;  /* 0x0000001475147220 */ /* 0x000fc40000400000 */
[C---:B------:R-:W-:Y:S02]  /*3750*/  FMUL R21, R117.reuse, R21 ;  /* 0x0000001575157220 */ /* 0x040fe40000400000 */
        /* <DEDUP_REMOVED lines=37> */
[----:B-1----:R-:W-:Y:S01]  /*39b0*/  HMMA.16816.F32.BF16 R64, R40, R48, R64 ;  /* 0x000000302840723c */ /* 0x002fe20000041840 */
[----:B------:R-:W2:Y:S04]  /*39c0*/  LDL.LU R48, [R1+0x4] ;  /* 0x0000040001307983 */ /* 0x000ea80000300800 */
[----:B------:R-:W3:Y:S01]  /*39d0*/  LDL.LU R45, [R1] ;  /* 0x00000000012d7983 */ /* 0x000ee20000300800 */
[----:B------:R-:W-:-:S02]  /*39e0*/  FADD R52, R53, R52 ;  /* 0x0000003435347221 */ /* 0x000fc40000000000 */
[----:B------:R-:W-:Y:S02]  /*39f0*/  FADD R55, R56, R55 ;  /* 0x0000003738377221 */ /* 0x000fe40000000000 */
[----:B------:R-:W-:Y:S02]  /*3a00*/  FADD R52, R54, R52 ;  /* 0x0000003436347221 */ /* 0x000fe40000000000 */
[----:B------:R-:W-:Y:S02]  /*3a10*/  FADD R55, R57, R55 ;  /* 0x0000003739377221 */ /* 0x000fe40000000000 */
[----:B------:R-:W-:Y:S02]  /*3a20*/  FADD R52, R58, R52 ;  /* 0x000000343a347221 */ /* 0x000fe40000000000 */
[----:B------:R-:W-:Y:S02]  /*3a30*/  FADD R55, R120, R55 ;  /* 0x0000003778377221 */ /* 0x000fe40000000000 */
[----:B------:R-:W-:-:S02]  /*3a40*/  FADD R52, R59, R52 ;  /* 0x000000343b347221 */ /* 0x000fc40000000000 */
[C---:B------:R-:W-:Y:S01]  /*3a50*/  FMUL R88, R117.reuse, R88 ;  /* 0x0000005875587220 */ /* 0x040fe20000400000 */
[----:B------:R-:W-:Y:S01]  /*3a60*/  LDSM.16.M88.4 R56, [R0+0x11e00] ;  /* 0x011e00000038783b */ /* 0x000fe20000000200 */
[----:B------:R-:W-:Y:S02]  /*3a70*/  FMUL R89, R117, R89 ;  /* 0x0000005975597220 */ /* 0x000fe40000400000 */
[C---:B------:R-:W-:Y:S02]  /*3a80*/  FMUL R90, R116.reuse, R90 ;  /* 0x0000005a745a7220 */ /* 0x040fe40000400000 */
[----:B------:R-:W-:Y:S02]  /*3a90*/  FMUL R91, R116, R91 ;  /* 0x0000005b745b7220 */ /* 0x000fe40000400000 */
[----:B------:R-:W-:Y:S02]  /*3aa0*/  FADD R55, R121, R55 ;  /* 0x0000003779377221 */ /* 0x000fe40000000000 */
[----:B------:R-:W-:-:S02]  /*3ab0*/  FADD R52, R122, R52 ;  /* 0x000000347a347221 */ /* 0x000fc40000000000 */
[----:B------:R-:W-:Y:S01]  /*3ac0*/  FADD R124, R124, R55 ;  /* 0x000000377c7c7221 */ /* 0x000fe20000000000 */
[----:B------:R-:W-:Y:S01]  /*3ad0*/  HMMA.16816.F32.BF16 R88, R40, R108, R88 ;  /* 0x0000006c2858723c */ /* 0x000fe20000041858 */
[----:B------:R-:W-:Y:S02]  /*3ae0*/  FADD R44, R123, R52 ;  /* 0x000000347b2c7221 */ /* 0x000fe40000000000 */
[----:B------:R-:W-:Y:S04]  /*3af0*/  LDSM.16.M88.4 R52, [R0+0x11c00] ;  /* 0x011c00000034783b */ /* 0x000fe80000000200 */
[----:B------:R-:W-:Y:S01]  /*3b00*/  MOV R109, R97 ;  /* 0x00000061006d7202 */ /* 0x000fe20000000f00 */
[----:B------:R-:W-:Y:S02]  /*3b10*/  IMAD.MOV.U32 R108, RZ, RZ, R96 ;  /* 0x000000ffff6c7224 */ /* 0x000fe400078e0060 */
[----:B------:R-:W0:Y:S01]  /*3b20*/  LDSM.16.M88.4 R96, [R0+0x11400] ;  /* 0x011400000060783b */ /* 0x000e220000000200 */
[----:B------:R-:W-:-:S02]  /*3b30*/  FMUL R84, R117, R84 ;  /* 0x0000005475547220 */ /* 0x000fc40000400000 */
[C---:B------:R-:W-:Y:S02]  /*3b40*/  FMUL R85, R117.reuse, R85 ;  /* 0x0000005575557220 */ /* 0x040fe40000400000 */
[C---:B------:R-:W-:Y:S02]  /*3b50*/  FMUL R86, R116.reuse, R86 ;  /* 0x0000005674567220 */ /* 0x040fe40000400000 */
[C---:B------:R-:W-:Y:S02]  /*3b60*/  FMUL R87, R116.reuse, R87 ;  /* 0x0000005774577220 */ /* 0x040fe40000400000 */
[C---:B------:R-:W-:Y:S02]  /*3b70*/  FMUL R80, R117.reuse, R80 ;  /* 0x0000005075507220 */ /* 0x040fe40000400000 */
[----:B------:R-:W-:Y:S02]  /*3b80*/  FMUL R81, R117, R81 ;  /* 0x0000005175517220 */ /* 0x000fe40000400000 */
        /* <DEDUP_REMOVED lines=15> */
[----:B------:R-:W-:Y:S02]  /*3c80*/  FMUL R33, R117, R33 ;  /* 0x0000002175217220 */ /* 0x000fe40000400000 */
[C---:B------:R-:W-:Y:S02]  /*3c90*/  FMUL R34, R116.reuse, R34 ;  /* 0x0000002274227220 */ /* 0x040fe40000400000 */
[----:B------:R-:W-:Y:S02]  /*3ca0*/  FMUL R35, R116, R35 ;  /* 0x0000002374237220 */ /* 0x000fe40000400000 */
[----:B------:R-:W-:Y:S01]  /*3cb0*/  FADD R124, R125, R124 ;  /* 0x0000007c7d7c7221 */ /* 0x000fe20000000000 */
[----:B------:R-:W-:Y:S01]  /*3cc0*/  HMMA.16816.F32.BF16 R84, R40, R104, R84 ;  /* 0x000000682854723c */ /* 0x000fe20000041854 */
[----:B------:R-:W-:-:S07]  /*3cd0*/  FADD R44, R108, R44 ;  /* 0x0000002c6c2c7221 */ /* 0x000fce0000000000 */
[C---:B------:R-:W-:Y:S08]  /*3ce0*/  HMMA.16816.F32.BF16 R80, R40.reuse, R100, R80 ;  /* 0x000000642850723c */ /* 0x040ff00000041850 */
[C---:B0-----:R-:W-:Y:S08]  /*3cf0*/  HMMA.16816.F32.BF16 R76, R40.reuse, R96, R76 ;  /* 0x00000060284c723c */ /* 0x041ff0000004184c */
[C---:B------:R-:W-:Y:S08]  /*3d00*/  HMMA.16816.F32.BF16 R72, R40.reuse, R92, R72 ;  /* 0x0000005c2848723c */ /* 0x040ff00000041848 */
[C---:B------:R-:W-:Y:S08]  /*3d10*/  HMMA.16816.F32.BF16 R60, R40.reuse, R52, R60 ;  /* 0x00000034283c723c */ /* 0x040ff0000004183c */
[----:B------:R-:W-:Y:S01]  /*3d20*/  HMMA.16816.F32.BF16 R32, R40, R56, R32 ;  /* 0x000000382820723c */ /* 0x000fe20000041820 */
[----:B------:R-:W0:Y:S06]  /*3d30*/  SHFL.BFLY PT, R41, R44, 0x2, 0x1f ;  /* 0x0c401f002c297f89 */ /* 0x000e2c00000e0000 */
[----:B------:R-:W-:-:S05]  /*3d40*/  FADD R40, R109, R124 ;  /* 0x0000007c6d287221 */ /* 0x000fca0000000000 */
[----:B------:R-:W1:Y:S04]  /*3d50*/  SHFL.BFLY PT, R42, R40, 0x2, 0x1f ;  /* 0x0c401f00282a7f89 */ /* 0x000e6800000e0000 */
[----:B------:R-:W4:Y:S01]  /*3d60*/  S2R R109, SR_CTAID.X ;  /* 0x00000000006d7919 */ /* 0x000f220000002500 */
[----:B0-----:R-:W-:Y:S02]  /*3d70*/  FADD R41, R44, R41 ;  /* 0x000000292c297221 */ /* 0x001fe40000000000 */
[----:B-1----:R-:W-:-:S03]  /*3d80*/  FADD R42, R40, R42 ;  /* 0x0000002a282a7221 */ /* 0x002fc60000000000 */
[----:B------:R-:W0:Y:S04]  /*3d90*/  SHFL.BFLY PT, R40, R41, 0x1, 0x1f ;  /* 0x0c201f0029287f89 */ /* 0x000e2800000e0000 */
[----:B------:R-:W1:Y:S01]  /*3da0*/  SHFL.BFLY PT, R43, R42, 0x1, 0x1f ;  /* 0x0c201f002a2b7f89 */ /* 0x000e6200000e0000 */
[----:B------:R-:W-:Y:S01]  /*3db0*/  UIADD3 UR4, UP0, UR4, 0x20, URZ ;  /* 0x0000002004047890 */ /* 0x000fe2000ff1e03f */
[----:B----4-:R-:W-:-:S03]  /*3dc0*/  IMAD.SHL.U32 R109, R109, 0x100, RZ ;  /* 0x000001006d6d7824 */ /* 0x010fc600078e00ff */
[----:B------:R-:W-:Y:S02]  /*3dd0*/  UIADD3.X UR5, URZ, UR5, URZ, UP0, !UPT ;  /* 0x000000053f057290 */ /* 0x000fe400087fe43f */
[----:B------:R-:W-:Y:S01]  /*3de0*/  IADD3 R109, R109, 0x100, RZ ;  /* 0x000001006d6d7810 */ /* 0x000fe20007ffe0ff */
[----:B------:R-:W-:Y:S01]  /*3df0*/  HMMA.16816.F32.BF16 R88, R36, R110, R88 ;  /* 0x0000006e2458723c */ /* 0x000fe20000041858 */
[----:B0-----:R-:W-:Y:S02]  /*3e00*/  FADD R40, R41, R40 ;  /* 0x0000002829287221 */ /* 0x001fe40000000000 */
[----:B-1----:R-:W-:-:S05]  /*3e10*/  FADD R43, R42, R43 ;  /* 0x0000002b2a2b7221 */ /* 0x002fca0000000000 */
[----:B------:R-:W-:Y:S01]  /*3e20*/  HMMA.16816.F32.BF16 R84, R36, R106, R84 ;  /* 0x0000006a2454723c */ /* 0x000fe20000041854 */
[----:B------:R-:W-:-:S07]  /*3e30*/  ISETP.LE.U32.AND P0, PT, R109, UR4, PT ;  /* 0x000000046d007c0c */ /* 0x000fce000bf03070 */
[C---:B------:R-:W-:Y:S08]  /*3e40*/  HMMA.16816.F32.BF16 R80, R36.reuse, R102, R80 ;  /* 0x000000662450723c */ /* 0x040ff00000041850 */
[C---:B------:R-:W-:Y:S08]  /*3e50*/  HMMA.16816.F32.BF16 R76, R36.reuse, R98, R76 ;  /* 0x00000062244c723c */ /* 0x040ff0000004184c */
[C---:B------:R-:W-:Y:S08]  /*3e60*/  HMMA.16816.F32.BF16 R72, R36.reuse, R94, R72 ;  /* 0x0000005e2448723c */ /* 0x040ff00000041848 */
[C---:B------:R-:W-:Y:S08]  /*3e70*/  HMMA.16816.F32.BF16 R68, R36.reuse, R46, R68 ;  /* 0x0000002e2444723c */ /* 0x040ff00000041844 */
[C---:B------:R-:W-:Y:S08]  /*3e80*/  HMMA.16816.F32.BF16 R64, R36.reuse, R50, R64 ;  /* 0x000000322440723c */ /* 0x040ff00000041840 */
[C---:B------:R-:W-:Y:S08]  /*3e90*/  HMMA.16816.F32.BF16 R60, R36.reuse, R54, R60 ;  /* 0x00000036243c723c */ /* 0x040ff0000004183c */
[----:B------:R-:W-:Y:S07]  /*3ea0*/  HMMA.16816.F32.BF16 R32, R36, R58, R32 ;  /* 0x0000003a2420723c */ /* 0x000fee0000041820 */
[----:B------:R-:W-:-:S05]  /*3eb0*/  IMAD.U32 R36, RZ, RZ, UR5 ;  /* 0x00000005ff247e24 */ /* 0x000fca000f8e00ff */
[----:B------:R-:W-:Y:S01]  /*3ec0*/  ISETP.GE.U32.AND.EX P0, PT, R36, RZ, PT, P0 ;  /* 0x000000ff2400720c */ /* 0x000fe20003f06100 */
[----:B------:R-:W-:Y:S01]  /*3ed0*/  IMAD.MOV.U32 R37, RZ, RZ, 0x20 ;  /* 0x00000020ff257424 */ /* 0x000fe200078e00ff */
[----:B------:R-:W-:Y:S01]  /*3ee0*/  MOV R104, R3 ;  /* 0x0000000300687202 */ /* 0x000fe20000000f00 */
[----:B------:R-:W-:Y:S02]  /*3ef0*/  IMAD.MOV.U32 R105, RZ, RZ, R2 ;  /* 0x000000ffff697224 */ /* 0x000fe400078e0002 */
[C---:B------:R-:W-:Y:S02]  /*3f00*/  IMAD R113, R37.reuse, c[0x0][0x1b4], R113 ;  /* 0x00006d0025717a24 */ /* 0x040fe400078e0271 */
[----:B------:R-:W-:Y:S02]  /*3f10*/  IMAD R114, R37, c[0x0][0x1a4], R114 ;  /* 0x0000690025727a24 */ /* 0x000fe400078e0272 */
[----:B--2---:R-:W-:Y:S02]  /*3f20*/  FFMA R48, R117, R48, R40 ;  /* 0x0000003075307223 */ /* 0x004fe40000000028 */
[----:B---3--:R-:W-:-:S03]  /*3f30*/  FFMA R45, R116, R45, R43 ;  /* 0x0000002d742d7223 */ /* 0x008fc6000000002b */
[----:B------:R0:W-:Y:S04]  /*3f40*/  STL [R1+0x4], R48 ;  /* 0x0000043001007387 */ /* 0x0001e80000100800 */
[----:B------:R0:W-:Y:S01]  /*3f50*/  STL [R1], R45 ;  /* 0x0000002d01007387 */ /* 0x0001e20000100800 */
[----:B------:R-:W-:Y:S01]  /*3f60*/  @P0 CALL.REL.NOINC `(.L_x_0) ;  /* 0x0000001000000944 */ /* 0x000fe20003c00000 */
[----:B------:R-:W-:Y:S05]  /*3f70*/  BRA `(.L_x_1) ;  /* 0xffffe2b000007947 */ /* 0x000fea000383ffff */
.L_x_0:
[----:B------:R-:W2:Y:S01]  /*3f80*/  LDL.LU R0, [R1] ;  /* 0x0000000001007983 */ /* 0x000ea20000300800 */
[----:B------:R-:W-:Y:S01]  /*3f90*/  IMAD.MOV.U32 R42, RZ, RZ, R71 ;  /* 0x000000ffff2a7224 */ /* 0x000fe200078e0047 */
[----:B------:R-:W-:Y:S01]  /*3fa0*/  MOV R55, R31 ;  /* 0x0000001f00377202 */ /* 0x000fe20000000f00 */
[----:B------:R-:W-:Y:S01]  /*3fb0*/  IMAD.MOV.U32 R51, RZ, RZ, R30 ;  /* 0x000000ffff337224 */ /* 0x000fe200078e001e */
[----:B------:R-:W3:Y:S01]  /*3fc0*/  LDL.LU R71, [R1+0x4] ;  /* 0x0000040001477983 */ /* 0x000ee20000300800 */
[----:B------:R-:W-:-:S02]  /*3fd0*/  IMAD.MOV.U32 R38, RZ, RZ, R22 ;  /* 0x000000ffff267224 */ /* 0x000fc400078e0016 */
[----:B------:R-:W-:Y:S01]  /*3fe0*/  IMAD.MOV.U32 R39, RZ, RZ, R27 ;  /* 0x000000ffff277224 */ /* 0x000fe200078e001b */
[----:B------:R-:W1:Y:S01]  /*3ff0*/  S2R R36, SR_TID.X ;  /* 0x0000000000247919 */ /* 0x000e620000002100 */
[----:B0-----:R-:W-:-:S03]  /*4000*/  IMAD.MOV.U32 R48, RZ, RZ, R75 ;  /* 0x000000ffff307224 */ /* 0x001fc600078e004b */
[----:B------:R-:W0:Y:S01]  /*4010*/  S2R R119, SR_TID.X ;  /* 0x0000000000777919 */ /* 0x000e220000002100 */
[----:B------:R-:W-:Y:S02]  /*4020*/  IMAD.MOV.U32 R59, RZ, RZ, R33 ;  /* 0x000000ffff3b7224 */ /* 0x000fe400078e0021 */
[----:B------:R-:W-:Y:S01]  /*4030*/  IMAD.MOV.U32 R46, RZ, RZ, R35 ;  /* 0x000000ffff2e7224 */ /* 0x000fe200078e0023 */
[----:B------:R-:W4:Y:S01]  /*4040*/  S2R R116, SR_CTAID.X ;  /* 0x0000000000747919 */ /* 0x000f220000002500 */
[----:B------:R-:W-:Y:S01]  /*4050*/  IMAD.MOV.U32 R57, RZ, RZ, R32 ;  /* 0x000000ffff397224 */ /* 0x000fe200078e0020 */
[----:B------:R-:W-:Y:S01]  /*4060*/  MOV R50, R34 ;  /* 0x0000002200327202 */ /* 0x000fe20000000f00 */
[----:B------:R-:W-:Y:S01]  /*4070*/  IMAD.MOV.U32 R22, RZ, RZ, R24 ;  /* 0x000000ffff167224 */ /* 0x000fe200078e0018 */
[C---:B-1----:R-:W-:Y:S02]  /*4080*/  LOP3.LUT R37, R36.reuse, 0x1c, RZ, 0xc0, !PT ;  /* 0x0000001c24257812 */ /* 0x042fe400078ec0ff */
[----:B------:R-:W-:-:S02]  /*4090*/  LOP3.LUT R36, R36, 0x1e0, RZ, 0xc0, !PT ;  /* 0x000001e024247812 */ /* 0x000fc400078ec0ff */
[----:B0-----:R-:W-:-:S03]  /*40a0*/  SHF.R.U32.HI R31, RZ, 0x1, R119 ;  /* 0x00000001ff1f7819 */ /* 0x001fc60000011677 */
[----:B------:R-:W-:Y:S01]  /*40b0*/  IMAD R40, R36, 0x2, R37 ;  /* 0x0000000224287824 */ /* 0x000fe200078e0225 */
[----:B------:R-:W0:Y:S01]  /*40c0*/  S2R R118, SR_CTAID.Y ;  /* 0x0000000000767919 */ /* 0x000e220000002600 */
[----:B------:R-:W-:Y:S01]  /*40d0*/  IMAD.MOV.U32 R36, RZ, RZ, R4 ;  /* 0x000000ffff247224 */ /* 0x000fe200078e0004 */
[C---:B------:R-:W-:Y:S02]  /*40e0*/  SHF.L.U32 R4, R119.reuse, 0x2, RZ ;  /* 0x0000000277047819 */ /* 0x040fe400000006ff */
[----:B------:R-:W-:Y:S02]  /*40f0*/  MOV R37, R7 ;  /* 0x0000000700257202 */ /* 0x000fe40000000f00 */
[----:B------:R-:W-:Y:S02]  /*4100*/  LOP3.LUT R35, R4, 0x3c0, RZ, 0xc0, !PT ;  /* 0x000003c004237812 */ /* 0x000fe400078ec0ff */
[----:B----4-:R-:W-:-:S05]  /*4110*/  PRMT R116, R119, 0x6540, R116 ;  /* 0x0000654077747816 */ /* 0x010fca0000000074 */
[----:B------:R-:W-:Y:S02]  /*4120*/  IMAD R24, R116, c[0x0][0x1c4], RZ ;  /* 0x0000710074187a24 */ /* 0x000fe400078e02ff */
[----:B0-----:R-:W-:-:S04]  /*4130*/  IMAD R7, R118, c[0x0][0x1c0], RZ ;  /* 0x0000700076077a24 */ /* 0x001fc800078e02ff */
[C---:B------:R-:W-:Y:S02]  /*4140*/  IMAD.SHL.U32 R4, R7.reuse, 0x2, RZ ;  /* 0x0000000207047824 */ /* 0x040fe400078e00ff */
[----:B------:R-:W-:Y:S02]  /*4150*/  IMAD.SHL.U32 R44, R40, 0x4, RZ ;  /* 0x00000004282c7824 */ /* 0x000fe400078e00ff */
[----:B------:R-:W-:Y:S01]  /*4160*/  IMAD.HI R40, R24, 0x2, RZ ;  /* 0x0000000218287827 */ /* 0x000fe200078e02ff */
[----:B------:R-:W0:Y:S03]  /*4170*/  S2R R92, SR_TID.X ;  /* 0x00000000005c7919 */ /* 0x000e260000002100 */
[----:B------:R-:W-:Y:S01]  /*4180*/  IMAD.HI R7, R7, 0x2, RZ ;  /* 0x0000000207077827 */ /* 0x000fe200078e02ff */
[----:B0-----:R-:W-:-:S04]  /*4190*/  SHF.R.U32.HI R92, RZ, 0x8, R92 ;  /* 0x00000008ff5c7819 */ /* 0x001fc8000001165c */
[----:B------:R-:W-:Y:S01]  /*41a0*/  SGXT.U32 R92, R92, 0x1 ;  /* 0x000000015c5c781a */ /* 0x000fe20000000000 */
[----:B--2---:R-:W-:Y:S02]  /*41b0*/  IMAD.MOV.U32 R41, RZ, RZ, R0 ;  /* 0x000000ffff297224 */ /* 0x004fe400078e0000 */
[----:B------:R-:W0:Y:S02]  /*41c0*/  S2R R0, SR_TID.X ;  /* 0x0000000000007919 */ /* 0x000e240000002100 */
[----:B------:R-:W-:Y:S02]  /*41d0*/  IMAD.MOV.U32 R95, RZ, RZ, R41 ;  /* 0x000000ffff5f7224 */ /* 0x000fe400078e0029 */
[----:B------:R-:W1:Y:S02]  /*41e0*/  S2R R41, SR_TID.X ;  /* 0x0000000000297919 */ /* 0x000e640000002100 */
[C---:B------:R-:W-:Y:S02]  /*41f0*/  FMUL R52, R95.reuse, 8388608 ;  /* 0x4b0000005f347820 */ /* 0x040fe40000400000 */
[----:B------:R-:W-:Y:S01]  /*4200*/  BAR.SYNC.DEFER_BLOCKING 0x0 ;  /* 0x0000000000007b1d */ /* 0x000fe20000010000 */
[----:B------:R-:W-:Y:S01]  /*4210*/  FSETP.GEU.AND P3, PT, R95, 1.175494350822287508e-38, PT ;  /* 0x008000005f00780b */ /* 0x000fe20003f6e000 */
[----:B0-----:R-:W-:-:S05]  /*4220*/  IMAD.SHL.U32 R0, R0, 0x8, RZ ;  /* 0x0000000800007824 */ /* 0x001fca00078e00ff */
[----:B------:R-:W-:Y:S01]  /*4230*/  LOP3.LUT R30, R0, 0x38, RZ, 0xc0, !PT ;  /* 0x00000038001e7812 */ /* 0x000fe200078ec0ff */
[----:B------:R-:W-:Y:S01]  /*4240*/  IMAD.SHL.U32 R0, R119, 0x400, RZ ;  /* 0x0000040077007824 */ /* 0x000fe200078e00ff */
[----:B-1----:R-:W-:-:S04]  /*4250*/  LOP3.LUT R41, R41, 0x3, RZ, 0xc0, !PT ;  /* 0x0000000329297812 */ /* 0x002fc800078ec0ff */
[----:B------:R-:W-:Y:S02]  /*4260*/  LOP3.LUT R33, R0, 0x6000, RZ, 0xc0, !PT ;  /* 0x0000600000217812 */ /* 0x000fe400078ec0ff */
[----:B------:R-:W-:Y:S02]  /*4270*/  LOP3.LUT R0, R31, 0x4, RZ, 0xc0, !PT ;  /* 0x000000041f007812 */ /* 0x000fe400078ec0ff */
[----:B------:R-:W-:Y:S02]  /*4280*/  FSETP.GT.AND P1, PT, |R95|, 8.50705917302346158658e+37, PT ;  /* 0x7e8000005f00780b */ /* 0x000fe40003f24200 */
[----:B------:R-:W-:Y:S01]  /*4290*/  IADD3 R0, R0, R30, R35 ;  /* 0x0000001e00007210 */ /* 0x000fe20007ffe023 */
[----:B------:R-:W-:Y:S01]  /*42a0*/  IMAD R35, R41, 0x20, R33 ;  /* 0x0000002029237824 */ /* 0x000fe200078e0221 */
[----:B------:R-:W-:Y:S02]  /*42b0*/  FSEL R52, R52, R95, !P3 ;  /* 0x0000005f34347208 */ /* 0x000fe40005800000 */
[----:B------:R-:W-:-:S02]  /*42c0*/  FSEL R33, RZ, -23, P3 ;  /* 0xc1b80000ff217808 */ /* 0x000fc40001800000 */
[----:B------:R-:W-:Y:S01]  /*42d0*/  FSETP.GEU.AND P3, PT, |R95|, 1.175494350822287508e-38, PT ;  /* 0x008000005f00780b */ /* 0x000fe20003f6e200 */
[C---:B---3--:R-:W-:Y:S01]  /*42e0*/  FMUL R32, R71.reuse, 8388608 ;  /* 0x4b00000047207820 */ /* 0x048fe20000400000 */
[----:B------:R-:W-:-:S03]  /*42f0*/  FSETP.GEU.AND P2, PT, R71, 1.175494350822287508e-38, PT ;  /* 0x008000004700780b */ /* 0x000fc60003f4e000 */
[----:B------:R-:W-:Y:S01]  /*4300*/  @P1 FMUL R95, R95, 0.25 ;  /* 0x3e8000005f5f1820 */ /* 0x000fe20000400000 */
[----:B------:R-:W-:Y:S02]  /*4310*/  FSEL R32, R32, R71, !P2 ;  /* 0x0000004720207208 */ /* 0x000fe40005000000 */
[----:B------:R-:W-:Y:S01]  /*4320*/  FSEL R34, RZ, -23, P2 ;  /* 0xc1b80000ff227808 */ /* 0x000fe20001000000 */
[----:B------:R-:W0:Y:S01]  /*4330*/  S2R R41, SR_TID.X ;  /* 0x0000000000297919 */ /* 0x000e220000002100 */
[----:B------:R-:W-:-:S03]  /*4340*/  FSETP.GT.AND P2, PT, |R71|, 8.50705917302346158658e+37, PT ;  /* 0x7e8000004700780b */ /* 0x000fc60003f44200 */
[----:B------:R-:W-:Y:S02]  /*4350*/  @!P3 FMUL R95, R95, 16777216 ;  /* 0x4b8000005f5fb820 */ /* 0x000fe40000400000 */
[----:B------:R-:W-:Y:S02]  /*4360*/  @P1 FMUL R46, R46, 0.25 ;  /* 0x3e8000002e2e1820 */ /* 0x000fe40000400000 */
[----:B------:R-:W-:Y:S02]  /*4370*/  @P1 FMUL R50, R50, 0.25 ;  /* 0x3e80000032321820 */ /* 0x000fe40000400000 */
[----:B------:R-:W-:Y:S01]  /*4380*/  @P1 FMUL R63, R63, 0.25 ;  /* 0x3e8000003f3f1820 */ /* 0x000fe20000400000 */
[----:B------:R-:W1:Y:S01]  /*4390*/  MUFU.RCP R95, R95 ;  /* 0x0000005f005f7308 */ /* 0x000e620000001000 */
[----:B------:R-:W-:Y:S02]  /*43a0*/  @P1 FMUL R62, R62, 0.25 ;  /* 0x3e8000003e3e1820 */ /* 0x000fe40000400000 */
[----:B------:R-:W-:-:S02]  /*43b0*/  @P1 FMUL R67, R67, 0.25 ;  /* 0x3e80000043431820 */ /* 0x000fc40000400000 */
[----:B------:R-:W-:Y:S02]  /*43c0*/  @P1 FMUL R66, R66, 0.25 ;  /* 0x3e80000042421820 */ /* 0x000fe40000400000 */
[----:B------:R-:W-:Y:S02]  /*43d0*/  @P1 FMUL R42, R42, 0.25 ;  /* 0x3e8000002a2a1820 */ /* 0x000fe40000400000 */
[----:B------:R-:W-:Y:S02]  /*43e0*/  @P1 FMUL R70, R70, 0.25 ;  /* 0x3e80000046461820 */ /* 0x000fe40000400000 */
[----:B------:R-:W-:Y:S02]  /*43f0*/  @P1 FMUL R48, R48, 0.25 ;  /* 0x3e80000030301820 */ /* 0x000fe40000400000 */
        /* <DEDUP_REMOVED lines=22> */
[----:B------:R-:W-:Y:S01]  /*4560*/  @P1 FMUL R6, R6, 0.25 ;  /* 0x3e80000006061820 */ /* 0x000fe20000400000 */
[C---:B------:R-:W-:Y:S01]  /*4570*/  FSETP.GEU.AND P1, PT, |R71|.reuse, 1.175494350822287508e-38, PT ;  /* 0x008000004700780b */ /* 0x040fe20003f2e200 */
[----:B------:R-:W-:Y:S02]  /*4580*/  @P2 FMUL R71, R71, 0.25 ;  /* 0x3e80000047472820 */ /* 0x000fe40000400000 */
[----:B------:R-:W-:Y:S02]  /*4590*/  IMAD.SHL.U32 R31, R24, 0x2, RZ ;  /* 0x00000002181f7824 */ /* 0x000fe400078e00ff */
[----:B------:R-:W-:-:S02]  /*45a0*/  @!P3 FMUL R70, R70, 16777216 ;  /* 0x4b8000004646b820 */ /* 0x000fc40000400000 */
[----:B------:R-:W-:Y:S01]  /*45b0*/  @!P3 FMUL R14, R14, 16777216 ;  /* 0x4b8000000e0eb820 */ /* 0x000fe20000400000 */
[----:B------:R-:W-:Y:S01]  /*45c0*/  IADD3 R75, R32, -0x3f3504f3, RZ ;  /* 0xc0cafb0d204b7810 */ /* 0x000fe20007ffe0ff */
[----:B-1----:R-:W-:Y:S01]  /*45d0*/  FMUL R45, R95, R70 ;  /* 0x000000465f2d7220 */ /* 0x002fe20000400000 */
[----:B------:R-:W-:-:S03]  /*45e0*/  IADD3 R4, P4, P5, R31, c[0x0][0x178], R4 ;  /* 0x00005e001f047a10 */ /* 0x000fc60007d9e004 */
[----:B------:R-:W-:Y:S01]  /*45f0*/  @!P1 FMUL R71, R71, 16777216 ;  /* 0x4b80000047479820 */ /* 0x000fe20000400000 */
[----:B------:R-:W-:Y:S01]  /*4600*/  SHF.L.U32 R31, R119, 0xc, RZ ;  /* 0x0000000c771f7819 */ /* 0x000fe200000006ff */
[----:B------:R-:W-:Y:S01]  /*4610*/  FMUL R70, R95, R14 ;  /* 0x0000000e5f467220 */ /* 0x000fe20000400000 */
[----:B------:R-:W-:Y:S01]  /*4620*/  LOP3.LUT R75, R75, 0xff800000, RZ, 0xc0, !PT ;  /* 0xff8000004b4b7812 */ /* 0x000fe200078ec0ff */
[----:B------:R-:W1:Y:S01]  /*4630*/  MUFU.RCP R14, R71 ;  /* 0x00000047000e7308 */ /* 0x000e620000001000 */
[----:B------:R-:W-:Y:S02]  /*4640*/  LOP3.LUT R31, R31, 0x6000, RZ, 0xc0, !PT ;  /* 0x000060001f1f7812 */ /* 0x000fe400078ec0ff */
[----:B0-----:R-:W-:Y:S01]  /*4650*/  LOP3.LUT R41, R41, 0x1ff, RZ, 0xc0, !PT ;  /* 0x000001ff29297812 */ /* 0x001fe200078ec0ff */
[----:B------:R-:W-:Y:S01]  /*4660*/  @!P3 FMUL R79, R79, 16777216 ;  /* 0x4b8000004f4fb820 */ /* 0x000fe20000400000 */
[----:B------:R-:W-:Y:S01]  /*4670*/  IADD3 R93, R52, -0x3f3504f3, RZ ;  /* 0xc0cafb0d345d7810 */ /* 0x000fe20007ffe0ff */
[----:B------:R-:W-:-:S02]  /*4680*/  @!P3 FMUL R46, R46, 16777216 ;  /* 0x4b8000002e2eb820 */ /* 0x000fc40000400000 */
[----:B------:R0:W-:Y:S01]  /*4690*/  I2F R27, R75 ;  /* 0x0000004b001b7306 */ /* 0x0001e20000201400 */
[----:B------:R-:W-:Y:S02]  /*46a0*/  @!P3 FMUL R62, R62, 16777216 ;  /* 0x4b8000003e3eb820 */ /* 0x000fe40000400000 */
[----:B------:R-:W-:Y:S02]  /*46b0*/  @P2 FMUL R59, R59, 0.25 ;  /* 0x3e8000003b3b2820 */ /* 0x000fe40000400000 */
[----:B------:R-:W-:Y:S01]  /*46c0*/  IMAD R56, R41, 0x10, R31 ;  /* 0x0000001029387824 */ /* 0x000fe200078e021f */
[----:B0-----:R-:W-:Y:S01]  /*46d0*/  IADD3 R75, R32, -R75, RZ ;  /* 0x8000004b204b7210 */ /* 0x001fe20007ffe0ff */
[----:B------:R-:W-:Y:S02]  /*46e0*/  @!P3 FMUL R74, R74, 16777216 ;  /* 0x4b8000004a4ab820 */ /* 0x000fe40000400000 */
[----:B------:R-:W-:Y:S02]  /*46f0*/  @!P3 FMUL R55, R55, 16777216 ;  /* 0x4b8000003737b820 */ /* 0x000fe40000400000 */
[----:B------:R-:W-:-:S02]  /*4700*/  @!P3 FMUL R23, R23, 16777216 ;  /* 0x4b8000001717b820 */ /* 0x000fc40000400000 */
[----:B------:R-:W-:Y:S01]  /*4710*/  @P2 FMUL R64, R64, 0.25 ;  /* 0x3e80000040402820 */ /* 0x000fe20000400000 */
[----:B------:R-:W-:Y:S01]  /*4720*/  LOP3.LUT R93, R93, 0xff800000, RZ, 0xc0, !PT ;  /* 0xff8000005d5d7812 */ /* 0x000fe200078ec0ff */
[----:B------:R-:W-:Y:S02]  /*4730*/  @!P3 FMUL R51, R51, 16777216 ;  /* 0x4b8000003333b820 */ /* 0x000fe40000400000 */
[----:B------:R-:W-:Y:S02]  /*4740*/  @!P3 FMUL R18, R18, 16777216 ;  /* 0x4b8000001212b820 */ /* 0x000fe40000400000 */
[----:B------:R-:W-:Y:S02]  /*4750*/  @!P3 FMUL R37, R37, 16777216 ;  /* 0x4b8000002525b820 */ /* 0x000fe40000400000 */
[----:B------:R-:W-:Y:S02]  /*4760*/  FMUL R41, R95, R79 ;  /* 0x0000004f5f297220 */ /* 0x000fe40000400000 */
[----:B------:R-:W-:-:S02]  /*4770*/  @P2 FMUL R69, R69, 0.25 ;  /* 0x3e80000045452820 */ /* 0x000fc40000400000 */
[----:B------:R-:W-:Y:S02]  /*4780*/  @!P3 FMUL R39, R39, 16777216 ;  /* 0x4b8000002727b820 */ /* 0x000fe40000400000 */
[----:B------:R-:W-:Y:S02]  /*4790*/  @!P3 FMUL R6, R6, 16777216 ;  /* 0x4b8000000606b820 */ /* 0x000fe40000400000 */
[----:B------:R-:W-:Y:S02]  /*47a0*/  FMUL R43, R95, R46 ;  /* 0x0000002e5f2b7220 */ /* 0x000fe40000400000 */
[----:B------:R-:W-:Y:S02]  /*47b0*/  IMAD.MOV.U32 R79, RZ, RZ, 0x3dc6b27f ;  /* 0x3dc6b27fff4f7424 */ /* 0x000fe400078e00ff */
[----:B------:R-:W-:Y:S02]  /*47c0*/  @P2 FMUL R84, R84, 0.25 ;  /* 0x3e80000054542820 */ /* 0x000fe40000400000 */
[----:B------:R-:W-:-:S02]  /*47d0*/  FADD R71, R75, -1 ;  /* 0xbf8000004b477421 */ /* 0x000fc40000000000 */
[----:B------:R-:W-:Y:S02]  /*47e0*/  FMUL R46, R95, R62 ;  /* 0x0000003e5f2e7220 */ /* 0x000fe40000400000 */
[----:B------:R-:W-:Y:S02]  /*47f0*/  @P2 FMUL R21, R21, 0.25 ;  /* 0x3e80000015152820 */ /* 0x000fe40000400000 */
[----:B------:R-:W-:Y:S02]  /*4800*/  @!P1 FMUL R59, R59, 16777216 ;  /* 0x4b8000003b3b9820 */ /* 0x000fe40000400000 */
[C---:B------:R-:W-:Y:S02]  /*4810*/  FMUL R47, R95.reuse, R74 ;  /* 0x0000004a5f2f7220 */ /* 0x040fe40000400000 */
[C---:B------:R-:W-:Y:S02]  /*4820*/  FMUL R58, R95.reuse, R55 ;  /* 0x000000375f3a7220 */ /* 0x040fe40000400000 */
[----:B------:R-:W-:-:S02]  /*4830*/  FMUL R62, R95, R23 ;  /* 0x000000175f3e7220 */ /* 0x000fc40000400000 */
[----:B------:R-:W-:Y:S02]  /*4840*/  @P2 FMUL R20, R20, 0.25 ;  /* 0x3e80000014142820 */ /* 0x000fe40000400000 */
[----:B------:R-:W-:Y:S02]  /*4850*/  @!P1 FMUL R64, R64, 16777216 ;  /* 0x4b80000040409820 */ /* 0x000fe40000400000 */
[C---:B------:R-:W-:Y:S02]  /*4860*/  FMUL R55, R95.reuse, R51 ;  /* 0x000000335f377220 */ /* 0x040fe40000400000 */
[C---:B------:R-:W-:Y:S02]  /*4870*/  FMUL R23, R95.reuse, R18 ;  /* 0x000000125f177220 */ /* 0x040fe40000400000 */
[----:B------:R-:W-:Y:S02]  /*4880*/  FMUL R74, R95, R37 ;  /* 0x000000255f4a7220 */ /* 0x000fe40000400000 */
[----:B------:R-:W-:-:S02]  /*4890*/  @P2 FMUL R16, R16, 0.25 ;  /* 0x3e80000010102820 */ /* 0x000fc40000400000 */
[----:B------:R-:W-:Y:S02]  /*48a0*/  @!P1 FMUL R69, R69, 16777216 ;  /* 0x4b80000045459820 */ /* 0x000fe40000400000 */
[C---:B------:R-:W-:Y:S02]  /*48b0*/  FMUL R51, R95.reuse, R39 ;  /* 0x000000275f337220 */ /* 0x040fe40000400000 */
[----:B------:R-:W-:Y:S02]  /*48c0*/  FMUL R37, R95, R6 ;  /* 0x000000065f257220 */ /* 0x000fe40000400000 */
[----:B------:R-:W-:Y:S02]  /*48d0*/  @P2 FMUL R9, R9, 0.25 ;  /* 0x3e80000009092820 */ /* 0x000fe40000400000 */
[----:B------:R-:W-:Y:S02]  /*48e0*/  @!P1 FMUL R84, R84, 16777216 ;  /* 0x4b80000054549820 */ /* 0x000fe40000400000 */
[----:B------:R-:W-:-:S02]  /*48f0*/  FFMA.FTZ R18, R71, R79, -0.16845393180847167969 ;  /* 0xbe2c7f3047127423 */ /* 0x000fc4000001004f */
[----:B------:R-:W-:Y:S02]  /*4900*/  @!P1 FMUL R21, R21, 16777216 ;  /* 0x4b80000015159820 */ /* 0x000fe40000400000 */
[----:B------:R-:W-:Y:S02]  /*4910*/  IMAD.IADD R6, R52, 0x1, -R93 ;  /* 0x0000000134067824 */ /* 0x000fe400078e0a5d */
[----:B-1----:R-:W-:Y:S02]  /*4920*/  FMUL R39, R14, R59 ;  /* 0x0000003b0e277220 */ /* 0x002fe40000400000 */
[----:B------:R-:W-:Y:S02]  /*4930*/  @!P1 FMUL R20, R20, 16777216 ;  /* 0x4b80000014149820 */ /* 0x000fe40000400000 */
[----:B------:R-:W-:Y:S02]  /*4940*/  FMUL R59, R14, R64 ;  /* 0x000000400e3b7220 */ /* 0x000fe40000400000 */
[----:B------:R-:W-:-:S02]  /*4950*/  @!P1 FMUL R16, R16, 16777216 ;  /* 0x4b80000010109820 */ /* 0x000fc40000400000 */
[C---:B------:R-:W-:Y:S02]  /*4960*/  FMUL R64, R14.reuse, R69 ;  /* 0x000000450e407220 */ /* 0x040fe40000400000 */
[----:B------:R-:W-:Y:S02]  /*4970*/  @!P1 FMUL R9, R9, 16777216 ;  /* 0x4b80000009099820 */ /* 0x000fe40000400000 */
[----:B------:R-:W-:Y:S02]  /*4980*/  FMUL R69, R14, R84 ;  /* 0x000000540e457220 */ /* 0x000fe40000400000 */
[----:B------:R-:W-:Y:S02]  /*4990*/  FFMA.FTZ R18, R71, R18, 0.1716887056827545166 ;  /* 0x3e2fcf2a47127423 */ /* 0x000fe40000010012 */
[----:B------:R-:W-:Y:S02]  /*49a0*/  FADD R6, R6, -1 ;  /* 0xbf80000006067421 */ /* 0x000fe40000000000 */
[----:B------:R-:W-:-:S02]  /*49b0*/  FMUL R84, R14, R21 ;  /* 0x000000150e547220 */ /* 0x000fc40000400000 */
[C---:B------:R-:W-:Y:S02]  /*49c0*/  FMUL R21, R14.reuse, R20 ;  /* 0x000000140e157220 */ /* 0x040fe40000400000 */
[C---:B------:R-:W-:Y:S02]  /*49d0*/  FMUL R20, R14.reuse, R16 ;  /* 0x000000100e147220 */ /* 0x040fe40000400000 */
[C---:B------:R-:W-:Y:S02]  /*49e0*/  FFMA.FTZ R18, R71.reuse, R18, -0.17900948226451873779 ;  /* 0xbe374e4347127423 */ /* 0x040fe40000010012 */
[----:B------:R-:W-:Y:S02]  /*49f0*/  FMUL R16, R14, R9 ;  /* 0x000000090e107220 */ /* 0x000fe40000400000 */
[----:B------:R-:W-:Y:S02]  /*4a00*/  FFMA.FTZ R9, R6, R79, -0.16845393180847167969 ;  /* 0xbe2c7f3006097423 */ /* 0x000fe4000001004f */
[----:B------:R-:W-:-:S02]  /*4a10*/  FFMA.FTZ R18, R71, R18, 0.20512372255325317383 ;  /* 0x3e520bf447127423 */ /* 0x000fc40000010012 */
[C---:B------:R-:W-:Y:S02]  /*4a20*/  FFMA.FTZ R9, R6.reuse, R9, 0.1716887056827545166 ;  /* 0x3e2fcf2a06097423 */ /* 0x040fe40000010009 */
[----:B------:R-:W-:Y:S02]  /*4a30*/  FFMA.FTZ R18, R71, R18, -0.24046532809734344482 ;  /* 0xbe763c8b47127423 */ /* 0x000fe40000010012 */
[----:B------:R-:W-:Y:S02]  /*4a40*/  @P2 FMUL R29, R29, 0.25 ;  /* 0x3e8000001d1d2820 */ /* 0x000fe40000400000 */
[----:B------:R-:W-:Y:S02]  /*4a50*/  FFMA.FTZ R9, R6, R9, -0.17900948226451873779 ;  /* 0xbe374e4306097423 */ /* 0x000fe40000010009 */
[----:B------:R-:W-:Y:S02]  /*4a60*/  @P2 FMUL R8, R8, 0.25 ;  /* 0x3e80000008082820 */ /* 0x000fe40000400000 */
[----:B------:R-:W-:Y:S01]  /*4a70*/  @P2 FMUL R36, R36, 0.25 ;  /* 0x3e80000024242820 */ /* 0x000fe20000400000 */
[----:B------:R-:W0:Y:S01]  /*4a80*/  I2F R30, R93 ;  /* 0x0000005d001e7306 */ /* 0x000e220000201400 */
[----:B------:R-:W-:-:S02]  /*4a90*/  @!P3 FMUL R82, R82, 16777216 ;  /* 0x4b8000005252b820 */ /* 0x000fc40000400000 */
[----:B------:R-:W-:Y:S02]  /*4aa0*/  FFMA.FTZ R18, R71, R18, 0.28857114911079406738 ;  /* 0x3e93bf9947127423 */ /* 0x000fe40000010012 */
[----:B------:R-:W-:Y:S02]  /*4ab0*/  @P2 FMUL R13, R13, 0.25 ;  /* 0x3e8000000d0d2820 */ /* 0x000fe40000400000 */
[----:B------:R-:W-:Y:S02]  /*4ac0*/  @!P1 FMUL R29, R29, 16777216 ;  /* 0x4b8000001d1d9820 */ /* 0x000fe40000400000 */
[----:B------:R-:W-:Y:S02]  /*4ad0*/  FFMA.FTZ R9, R6, R9, 0.20512372255325317383 ;  /* 0x3e520bf406097423 */ /* 0x000fe40000010009 */
[----:B------:R-:W-:Y:S02]  /*4ae0*/  @P2 FMUL R12, R12, 0.25 ;  /* 0x3e8000000c0c2820 */ /* 0x000fe40000400000 */
[----:B------:R-:W-:-:S02]  /*4af0*/  @!P1 FMUL R8, R8, 16777216 ;  /* 0x4b80000008089820 */ /* 0x000fc40000400000 */
[----:B------:R-:W-:Y:S02]  /*4b00*/  @!P1 FMUL R36, R36, 16777216 ;  /* 0x4b80000024249820 */ /* 0x000fe40000400000 */
[----:B------:R-:W-:Y:S02]  /*4b10*/  @!P3 FMUL R86, R86, 16777216 ;  /* 0x4b8000005656b820 */ /* 0x000fe40000400000 */
[----:B------:R-:W-:Y:S02]  /*4b20*/  FMUL R53, R95, R82 ;  /* 0x000000525f357220 */ /* 0x000fe40000400000 */
[----:B------:R-:W-:Y:S02]  /*4b30*/  FFMA.FTZ R18, R71, R18, -0.36067417263984680176 ;  /* 0xbeb8aa4947127423 */ /* 0x000fe40000010012 */
[----:B------:R-:W-:Y:S02]  /*4b40*/  @!P1 FMUL R13, R13, 16777216 ;  /* 0x4b8000000d0d9820 */ /* 0x000fe40000400000 */
[----:B------:R-:W-:-:S02]  /*4b50*/  FMUL R82, R14, R29 ;  /* 0x0000001d0e527220 */ /* 0x000fc40000400000 */
[----:B------:R-:W-:Y:S02]  /*4b60*/  FFMA.FTZ R9, R6, R9, -0.24046532809734344482 ;  /* 0xbe763c8b06097423 */ /* 0x000fe40000010009 */
[----:B------:R-:W-:Y:S02]  /*4b70*/  @!P1 FMUL R12, R12, 16777216 ;  /* 0x4b8000000c0c9820 */ /* 0x000fe40000400000 */
[C---:B------:R-:W-:Y:S02]  /*4b80*/  FMUL R8, R14.reuse, R8 ;  /* 0x000000080e087220 */ /* 0x040fe40000400000 */
[----:B------:R-:W-:Y:S02]  /*4b90*/  FMUL R29, R14, R36 ;  /* 0x000000240e1d7220 */ /* 0x000fe40000400000 */
[----:B------:R-:W-:Y:S02]  /*4ba0*/  FMUL R54, R95, R86 ;  /* 0x000000565f367220 */ /* 0x000fe40000400000 */
[----:B------:R-:W-:-:S02]  /*4bb0*/  FFMA.FTZ R18, R71, R18, 0.48089820146560668945 ;  /* 0x3ef6384a47127423 */ /* 0x000fc40000010012 */
[----:B------:R-:W-:Y:S02]  /*4bc0*/  FMUL R86, R14, R13 ;  /* 0x0000000d0e567220 */ /* 0x000fe40000400000 */
[----:B------:R-:W-:Y:S02]  /*4bd0*/  FFMA.FTZ R9, R6, R9, 0.28857114911079406738 ;  /* 0x3e93bf9906097423 */ /* 0x000fe40000010009 */
[----:B------:R-:W-:Y:S01]  /*4be0*/  FMUL R13, R14, R12 ;  /* 0x0000000c0e0d7220 */ /* 0x000fe20000400000 */
[----:B------:R-:W-:Y:S01]  /*4bf0*/  F2FP.BF16.PACK_AB R12, R8, R29 ;  /* 0x0000001d080c723e */ /* 0x000fe200000010ff */
[----:B------:R-:W-:Y:S02]  /*4c00*/  @P2 FMUL R22, R22, 0.25 ;  /* 0x3e80000016162820 */ /* 0x000fe40000400000 */
[----:B------:R-:W-:Y:S02]  /*4c10*/  @P2 FMUL R5, R5, 0.25 ;  /* 0x3e80000005052820 */ /* 0x000fe40000400000 */
[----:B------:R-:W-:-:S02]  /*4c20*/  FFMA.FTZ R8, R71, R18, -0.72134751081466674805 ;  /* 0xbf38aa3b47087423 */ /* 0x000fc40000010012 */
[----:B------:R-:W-:Y:S02]  /*4c30*/  @P2 FMUL R61, R61, 0.25 ;  /* 0x3e8000003d3d2820 */ /* 0x000fe40000400000 */
[----:B------:R-:W-:Y:S02]  /*4c40*/  @P2 FMUL R89, R89, 0.25 ;  /* 0x3e80000059592820 */ /* 0x000fe40000400000 */
[----:B------:R-:W-:Y:S02]  /*4c50*/  @P2 FMUL R88, R88, 0.25 ;  /* 0x3e80000058582820 */ /* 0x000fe40000400000 */
[----:B------:R-:W-:Y:S02]  /*4c60*/  @P2 FMUL R28, R28, 0.25 ;  /* 0x3e8000001c1c2820 */ /* 0x000fe40000400000 */
[----:B------:R-:W-:Y:S02]  /*4c70*/  @P2 FMUL R25, R25, 0.25 ;  /* 0x3e80000019192820 */ /* 0x000fe40000400000 */
[----:B------:R-:W-:-:S02]  /*4c80*/  @P2 FMUL R17, R17, 0.25 ;  /* 0x3e80000011112820 */ /* 0x000fc40000400000 */
[----:B------:R-:W-:Y:S02]  /*4c90*/  FFMA.FTZ R9, R6, R9, -0.36067417263984680176 ;  /* 0xbeb8aa4906097423 */ /* 0x000fe40000010009 */
[----:B------:R-:W-:Y:S02]  /*4ca0*/  @!P3 FMUL R66, R66, 16777216 ;  /* 0x4b8000004242b820 */ /* 0x000fe40000400000 */
[----:B------:R-:W-:Y:S02]  /*4cb0*/  @P2 FMUL R76, R76, 0.25 ;  /* 0x3e8000004c4c2820 */ /* 0x000fe40000400000 */
[----:B------:R-:W-:Y:S02]  /*4cc0*/  @!P3 FMUL R63, R63, 16777216 ;  /* 0x4b8000003f3fb820 */ /* 0x000fe40000400000 */
[----:B------:R-:W-:Y:S02]  /*4cd0*/  @!P3 FMUL R67, R67, 16777216 ;  /* 0x4b8000004343b820 */ /* 0x000fe40000400000 */
[----:B------:R-:W-:-:S02]  /*4ce0*/  @!P3 FMUL R38, R38, 16777216 ;  /* 0x4b8000002626b820 */ /* 0x000fc40000400000 */
        /* <DEDUP_REMOVED lines=10> */
[----:B------:R-:W-:Y:S02]  /*4d90*/  @!P1 FMUL R22, R22, 16777216 ;  /* 0x4b80000016169820 */ /* 0x000fe40000400000 */
[----:B------:R-:W-:-:S02]  /*4da0*/  @!P1 FMUL R5, R5, 16777216 ;  /* 0x4b80000005059820 */ /* 0x000fc40000400000 */
[----:B------:R-:W-:Y:S02]  /*4db0*/  @!P3 FMUL R26, R26, 16777216 ;  /* 0x4b8000001a1ab820 */ /* 0x000fe40000400000 */
[----:B------:R-:W-:Y:S02]  /*4dc0*/  @!P3 FMUL R19, R19, 16777216 ;  /* 0x4b8000001313b820 */ /* 0x000fe40000400000 */
[----:B------:R-:W-:Y:S02]  /*4dd0*/  @!P3 FMUL R15, R15, 16777216 ;  /* 0x4b8000000f0fb820 */ /* 0x000fe40000400000 */
[----:B------:R-:W-:Y:S02]  /*4de0*/  @!P3 FMUL R11, R11, 16777216 ;  /* 0x4b8000000b0bb820 */ /* 0x000fe40000400000 */
[----:B------:R-:W-:Y:S02]  /*4df0*/  @!P3 FMUL R10, R10, 16777216 ;  /* 0x4b8000000a0ab820 */ /* 0x000fe40000400000 */
[----:B------:R-:W-:Y:S01]  /*4e00*/  FMUL R8, R71, R8 ;  /* 0x0000000847087220 */ /* 0x000fe20000400000 */
[----:B------:R-:W-:Y:S01]  /*4e10*/  LOP3.LUT R24, R35, R44, RZ, 0x3c, !PT ;  /* 0x0000002c23187212 */ /* 0x000fe200078e3cff */
[----:B0-----:R-:W-:-:S02]  /*4e20*/  FFMA.FTZ R33, R30, 1.1920928955078125e-07, R33 ;  /* 0x340000001e217823 */ /* 0x001fc40000010021 */
[----:B------:R-:W-:Y:S02]  /*4e30*/  @!P3 FMUL R50, R50, 16777216 ;  /* 0x4b8000003232b820 */ /* 0x000fe40000400000 */
[----:B------:R-:W-:Y:S02]  /*4e40*/  @!P3 FMUL R91, R91, 16777216 ;  /* 0x4b8000005b5bb820 */ /* 0x000fe40000400000 */
[----:B------:R-:W-:Y:S02]  /*4e50*/  @!P3 FMUL R90, R90, 16777216 ;  /* 0x4b8000005a5ab820 */ /* 0x000fe40000400000 */
[----:B------:R-:W-:Y:S02]  /*4e60*/  @!P1 FMUL R61, R61, 16777216 ;  /* 0x4b8000003d3d9820 */ /* 0x000fe40000400000 */
[----:B------:R-:W-:Y:S02]  /*4e70*/  @!P1 FMUL R89, R89, 16777216 ;  /* 0x4b80000059599820 */ /* 0x000fe40000400000 */
[----:B------:R-:W-:-:S02]  /*4e80*/  @!P1 FMUL R88, R88, 16777216 ;  /* 0x4b80000058589820 */ /* 0x000fc40000400000 */
[----:B------:R-:W-:Y:S02]  /*4e90*/  @!P1 FMUL R28, R28, 16777216 ;  /* 0x4b8000001c1c9820 */ /* 0x000fe40000400000 */
[----:B------:R-:W-:Y:S02]  /*4ea0*/  @!P1 FMUL R25, R25, 16777216 ;  /* 0x4b80000019199820 */ /* 0x000fe40000400000 */
[----:B------:R-:W-:Y:S02]  /*4eb0*/  @!P1 FMUL R17, R17, 16777216 ;  /* 0x4b80000011119820 */ /* 0x000fe40000400000 */
[----:B------:R-:W-:Y:S02]  /*4ec0*/  FFMA.FTZ R9, R6, R9, 0.48089820146560668945 ;  /* 0x3ef6384a06097423 */ /* 0x000fe40000010009 */
[----:B------:R-:W-:Y:S02]  /*4ed0*/  FFMA.FTZ R34, R27, 1.1920928955078125e-07, R34 ;  /* 0x340000001b227823 */ /* 0x000fe40000010022 */
[----:B------:R-:W-:-:S02]  /*4ee0*/  @!P3 FMUL R78, R78, 16777216 ;  /* 0x4b8000004e4eb820 */ /* 0x000fc40000400000 */
[C---:B------:R-:W-:Y:S02]  /*4ef0*/  FMUL R30, R95.reuse, R66 ;  /* 0x000000425f1e7220 */ /* 0x040fe40000400000 */
[----:B------:R-:W-:Y:S02]  /*4f00*/  @!P1 FMUL R76, R76, 16777216 ;  /* 0x4b8000004c4c9820 */ /* 0x000fe40000400000 */
[C---:B------:R-:W-:Y:S02]  /*4f10*/  FMUL R44, R95.reuse, R63 ;  /* 0x0000003f5f2c7220 */ /* 0x040fe40000400000 */
[C---:B------:R-:W-:Y:S02]  /*4f20*/  FMUL R27, R95.reuse, R67 ;  /* 0x000000435f1b7220 */ /* 0x040fe40000400000 */
[----:B------:R-:W-:Y:S02]  /*4f30*/  FMUL R66, R95, R38 ;  /* 0x000000265f427220 */ /* 0x000fe40000400000 */
[----:B------:R-:W-:-:S02]  /*4f40*/  @!P1 FMUL R57, R57, 16777216 ;  /* 0x4b80000039399820 */ /* 0x000fc40000400000 */
        /* <DEDUP_REMOVED lines=9> */
[C---:B------:R-:W-:Y:S02]  /*4fe0*/  FMUL R22, R14.reuse, R22 ;  /* 0x000000160e167220 */ /* 0x040fe40000400000 */
[----:B------:R-:W-:Y:S02]  /*4ff0*/  FMUL R5, R14, R5 ;  /* 0x000000050e057220 */ /* 0x000fe40000400000 */
[----:B------:R-:W-:-:S02]  /*5000*/  FMUL R63, R95, R26 ;  /* 0x0000001a5f3f7220 */ /* 0x000fc40000400000 */
[C---:B------:R-:W-:Y:S02]  /*5010*/  FMUL R38, R95.reuse, R19 ;  /* 0x000000135f267220 */ /* 0x040fe40000400000 */
[C---:B------:R-:W-:Y:S02]  /*5020*/  FMUL R67, R95.reuse, R15 ;  /* 0x0000000f5f437220 */ /* 0x040fe40000400000 */
[C---:B------:R-:W-:Y:S02]  /*5030*/  FMUL R11, R95.reuse, R11 ;  /* 0x0000000b5f0b7220 */ /* 0x040fe40000400000 */
[----:B------:R-:W-:Y:S02]  /*5040*/  FMUL R10, R95, R10 ;  /* 0x0000000a5f0a7220 */ /* 0x000fe40000400000 */
[----:B------:R-:W-:Y:S02]  /*5050*/  FMUL R8, R71, R8 ;  /* 0x0000000847087220 */ /* 0x000fe40000400000 */
[----:B------:R-:W-:-:S02]  /*5060*/  FMUL R31, R95, R50 ;  /* 0x000000325f1f7220 */ /* 0x000fc40000400000 */
[C---:B------:R-:W-:Y:S02]  /*5070*/  FMUL R35, R95.reuse, R91 ;  /* 0x0000005b5f237220 */ /* 0x040fe40000400000 */
[----:B------:R-:W-:Y:S02]  /*5080*/  FMUL R90, R95, R90 ;  /* 0x0000005a5f5a7220 */ /* 0x000fe40000400000 */
[C---:B------:R-:W-:Y:S02]  /*5090*/  FMUL R26, R14.reuse, R61 ;  /* 0x0000003d0e1a7220 */ /* 0x040fe40000400000 */
[C---:B------:R-:W-:Y:S02]  /*50a0*/  FMUL R19, R14.reuse, R89 ;  /* 0x000000590e137220 */ /* 0x040fe40000400000 */
[C---:B------:R-:W-:Y:S02]  /*50b0*/  FMUL R15, R14.reuse, R88 ;  /* 0x000000580e0f7220 */ /* 0x040fe40000400000 */
[----:B------:R-:W-:-:S02]  /*50c0*/  FMUL R28, R14, R28 ;  /* 0x0000001c0e1c7220 */ /* 0x000fc40000400000 */
[C---:B------:R-:W-:Y:S02]  /*50d0*/  FMUL R25, R14.reuse, R25 ;  /* 0x000000190e197220 */ /* 0x040fe40000400000 */
[----:B------:R-:W-:Y:S02]  /*50e0*/  FMUL R17, R14, R17 ;  /* 0x000000110e117220 */ /* 0x000fe40000400000 */
[----:B------:R-:W-:Y:S02]  /*50f0*/  FFMA.FTZ R9, R6, R9, -0.72134751081466674805 ;  /* 0xbf38aa3b06097423 */ /* 0x000fe40000010009 */
[----:B------:R-:W-:Y:S02]  /*5100*/  FMUL R50, R95, R78 ;  /* 0x0000004e5f327220 */ /* 0x000fe40000400000 */
[----:B------:R-:W-:Y:S01]  /*5110*/  FMUL R61, R14, R76 ;  /* 0x0000004c0e3d7220 */ /* 0x000fe20000400000 */
[----:B------:R-:W-:Y:S01]  /*5120*/  F2FP.BF16.PACK_AB R16, R16, R5 ;  /* 0x000000051010723e */ /* 0x000fe200000010ff */
[----:B------:R-:W-:Y:S01]  /*5130*/  FMUL R57, R14, R57 ;  /* 0x000000390e397220 */ /* 0x000fe20000400000 */
[----:B------:R-:W-:Y:S01]  /*5140*/  F2FP.BF16.PACK_AB R13, R20, R13 ;  /* 0x0000000d140d723e */ /* 0x000fe200000010ff */
[----:B------:R-:W-:-:S02]  /*5150*/  FMUL R60, R14, R60 ;  /* 0x0000003c0e3c7220 */ /* 0x000fc40000400000 */
[C---:B------:R-:W-:Y:S02]  /*5160*/  FMUL R65, R14.reuse, R65 ;  /* 0x000000410e417220 */ /* 0x040fe40000400000 */
[C---:B------:R-:W-:Y:S02]  /*5170*/  FMUL R68, R14.reuse, R68 ;  /* 0x000000440e447220 */ /* 0x040fe40000400000 */
[C---:B------:R-:W-:Y:S02]  /*5180*/  FMUL R73, R14.reuse, R73 ;  /* 0x000000490e497220 */ /* 0x040fe40000400000 */
[C---:B------:R-:W-:Y:S02]  /*5190*/  FMUL R72, R14.reuse, R72 ;  /* 0x000000480e487220 */ /* 0x040fe40000400000 */
[C---:B------:R-:W-:Y:S02]  /*51a0*/  FMUL R78, R14.reuse, R77 ;  /* 0x0000004d0e4e7220 */ /* 0x040fe40000400000 */
[----:B------:R-:W-:-:S02]  /*51b0*/  FMUL R81, R14, R81 ;  /* 0x000000510e517220 */ /* 0x000fc40000400000 */
[C---:B------:R-:W-:Y:S02]  /*51c0*/  FMUL R80, R14.reuse, R80 ;  /* 0x000000500e507220 */ /* 0x040fe40000400000 */
[----:B------:R-:W-:Y:S01]  /*51d0*/  FMUL R76, R14, R85 ;  /* 0x000000550e4c7220 */ /* 0x000fe20000400000 */
[----:B------:R-:W-:Y:S01]  /*51e0*/  F2FP.BF16.PACK_AB R14, R22, R21 ;  /* 0x00000015160e723e */ /* 0x000fe200000010ff */
[----:B------:R-:W-:Y:S01]  /*51f0*/  FFMA.FTZ R71, R71, 1.4426950216293334961, R8 ;  /* 0x3fb8aa3b47477823 */ /* 0x000fe20000010008 */
[----:B------:R-:W-:Y:S01]  /*5200*/  F2FP.BF16.PACK_AB R20, R10, R37 ;  /* 0x000000250a14723e */ /* 0x000fe200000010ff */
[----:B------:R-:W-:Y:S01]  /*5210*/  FMUL R5, R6, R9 ;  /* 0x0000000906057220 */ /* 0x000fe20000400000 */
[----:B------:R-:W-:Y:S02]  /*5220*/  F2FP.BF16.PACK_AB R8, R11, R74 ;  /* 0x0000004a0b08723e */ /* 0x000fe400000010ff */
[----:B------:R-:W-:Y:S02]  /*5230*/  F2FP.BF16.PACK_AB R21, R23, R70 ;  /* 0x000000461715723e */ /* 0x000fe400000010ff */
[----:B------:R-:W-:-:S02]  /*5240*/  F2FP.BF16.PACK_AB R17, R17, R86 ;  /* 0x000000561111723e */ /* 0x000fc400000010ff */
[----:B------:R-:W-:Y:S02]  /*5250*/  F2FP.BF16.PACK_AB R18, R25, R84 ;  /* 0x000000541912723e */ /* 0x000fe400000010ff */
[----:B------:R-:W-:Y:S02]  /*5260*/  F2FP.BF16.PACK_AB R15, R15, R28 ;  /* 0x0000001c0f0f723e */ /* 0x000fe400000010ff */
[----:B------:R-:W-:Y:S02]  /*5270*/  F2FP.BF16.PACK_AB R19, R19, R82 ;  /* 0x000000521313723e */ /* 0x000fe400000010ff */
[----:B------:R-:W-:Y:S02]  /*5280*/  F2FP.BF16.PACK_AB R22, R63, R66 ;  /* 0x000000423f16723e */ /* 0x000fe400000010ff */
[----:B------:R-:W-:Y:S02]  /*5290*/  F2FP.BF16.PACK_AB R23, R90, R55 ;  /* 0x000000375a17723e */ /* 0x000fe400000010ff */
[----:B------:R-:W-:-:S02]  /*52a0*/  F2FP.BF16.PACK_AB R9, R38, R67 ;  /* 0x000000432609723e */ /* 0x000fc400000010ff */
[----:B------:R-:W-:Y:S02]  /*52b0*/  F2FP.BF16.PACK_AB R10, R51, R62 ;  /* 0x0000003e330a723e */ /* 0x000fe400000010ff */
[----:B------:R-:W-:Y:S01]  /*52c0*/  F2FP.BF16.PACK_AB R11, R35, R58 ;  /* 0x0000003a230b723e */ /* 0x000fe200000010ff */
[----:B------:R0:W-:Y:S01]  /*52d0*/  STS.128 [R24], R12 ;  /* 0x0000000c18007388 */ /* 0x0001e20000000c00 */
[----:B------:R-:W-:-:S03]  /*52e0*/  ISETP.GE.U32.AND P2, PT, R32, 0x7f800000, PT ;  /* 0x7f8000002000780c */ /* 0x000fc60003f46070 */
[----:B------:R-:W-:Y:S04]  /*52f0*/  STS.128 [R24+0x1000], R16 ;  /* 0x0010001018007388 */ /* 0x000fe80000000c00 */
[----:B------:R-:W-:Y:S04]  /*5300*/  STS.128 [R24+0x80], R20 ;  /* 0x0000801418007388 */ /* 0x000fe80000000c00 */
[----:B------:R-:W-:Y:S04]  /*5310*/  STS.128 [R24+0x1080], R8 ;  /* 0x0010800818007388 */ /* 0x000fe80000000c00 */
[----:B------:R-:W-:Y:S01]  /*5320*/  BAR.SYNC.DEFER_BLOCKING 0x0 ;  /* 0x0000000000007b1d */ /* 0x000fe20000010000 */
[----:B------:R-:W-:-:S02]  /*5330*/  @!P3 FMUL R42, R42, 16777216 ;  /* 0x4b8000002a2ab820 */ /* 0x000fc40000400000 */
[----:B------:R-:W-:Y:S02]  /*5340*/  @!P3 FMUL R48, R48, 16777216 ;  /* 0x4b8000003030b820 */ /* 0x000fe40000400000 */
[----:B------:R-:W-:Y:S02]  /*5350*/  @!P3 FMUL R83, R83, 16777216 ;  /* 0x4b8000005353b820 */ /* 0x000fe40000400000 */
[----:B------:R-:W-:Y:S01]  /*5360*/  @!P3 FMUL R87, R87, 16777216 ;  /* 0x4b8000005757b820 */ /* 0x000fe20000400000 */
[----:B------:R-:W-:Y:S01]  /*5370*/  ISETP.GE.U32.AND P3, PT, R52, 0x7f800000, PT ;  /* 0x7f8000003400780c */ /* 0x000fe20003f66070 */
[C---:B------:R-:W-:Y:S02]  /*5380*/  FMUL R5, R6.reuse, R5 ;  /* 0x0000000506057220 */ /* 0x040fe40000400000 */
[----:B0-----:R-:W-:Y:S02]  /*5390*/  @P2 IMAD.MOV.U32 R13, RZ, RZ, 0x7f800000 ;  /* 0x7f800000ff0d2424 */ /* 0x001fe400078e00ff */
[----:B------:R-:W-:-:S02]  /*53a0*/  FFMA.FTZ R12, R6, 1.4426950216293334961, R5 ;  /* 0x3fb8aa3b060c7823 */ /* 0x000fc40000010005 */
[----:B------:R-:W-:Y:S02]  /*53b0*/  FADD R6, R34, R71 ;  /* 0x0000004722067221 */ /* 0x000fe40000000000 */
[----:B------:R-:W-:Y:S01]  /*53c0*/  @P2 FFMA.FTZ R6, R32, R13, +INF ;  /* 0x7f80000020062423 */ /* 0x000fe2000001000d */
[C---:B------:R-:W-:Y:S02]  /*53d0*/  LOP3.LUT R55, R56.reuse, 0x20, RZ, 0x3c, !PT ;  /* 0x0000002038377812 */ /* 0x040fe400078e3cff */
[C---:B------:R-:W-:Y:S01]  /*53e0*/  LOP3.LUT R51, R56.reuse, 0x40, RZ, 0x3c, !PT ;  /* 0x0000004038337812 */ /* 0x040fe200078e3cff */
[----:B------:R-:W-:Y:S01]  /*53f0*/  @P3 IMAD.MOV.U32 R13, RZ, RZ, 0x7f800000 ;  /* 0x7f800000ff0d3424 */ /* 0x000fe200078e00ff */
[----:B------:R-:W-:Y:S01]  /*5400*/  LOP3.LUT R25, R56, 0x60, RZ, 0x3c, !PT ;  /* 0x0000006038197812 */ /* 0x000fe200078e3cff */
[----:B------:R-:W-:Y:S01]  /*5410*/  FADD R5, R33, R12 ;  /* 0x0000000c21057221 */ /* 0x000fe20000000000 */
[----:B------:R-:W0:Y:S01]  /*5420*/  LDS.128 R16, [R56] ;  /* 0x0000000038107984 */ /* 0x000e220000000c00 */
[----:B------:R-:W-:-:S03]  /*5430*/  @P3 FFMA.FTZ R5, R52, R13, +INF ;  /* 0x7f80000034053423 */ /* 0x000fc6000001000d */
[----:B------:R-:W1:Y:S04]  /*5440*/  LDS.128 R8, [R55] ;  /* 0x0000000037087984 */ /* 0x000e680000000c00 */
[----:B------:R-:W2:Y:S04]  /*5450*/  LDS.128 R20, [R51] ;  /* 0x0000000033147984 */ /* 0x000ea80000000c00 */
[----:B------:R-:W3:Y:S01]  /*5460*/  LDS.128 R12, [R25] ;  /* 0x00000000190c7984 */ /* 0x000ee20000000c00 */
[----:B------:R-:W-:Y:S02]  /*5470*/  F2FP.BF16.PACK_AB R39, R39, R26 ;  /* 0x0000001a2727723e */ /* 0x000fe400000010ff */
[----:B------:R-:W-:Y:S01]  /*5480*/  F2FP.BF16.PACK_AB R28, R53, R54 ;  /* 0x00000036351c723e */ /* 0x000fe200000010ff */
[----:B------:R-:W-:Y:S01]  /*5490*/  IMAD R53, R92, c[0x0][0x1c8], RZ ;  /* 0x000072005c357a24 */ /* 0x000fe200078e02ff */
[----:B------:R-:W-:Y:S01]  /*54a0*/  MOV R26, c[0x0][0x1c8] ;  /* 0x00007200001a7a02 */ /* 0x000fe20000000f00 */
[----:B------:R-:W-:Y:S01]  /*54b0*/  FMUL R42, R95, R42 ;  /* 0x0000002a5f2a7220 */ /* 0x000fe20000400000 */
[----:B------:R-:W-:-:S03]  /*54c0*/  F2FP.BF16.PACK_AB R29, R47, R50 ;  /* 0x000000322f1d723e */ /* 0x000fc600000010ff */
[----:B------:R-:W-:Y:S01]  /*54d0*/  IMAD R47, R26, 0x2, R53 ;  /* 0x000000021a2f7824 */ /* 0x000fe200078e0235 */
[----:B------:R-:W-:Y:S01]  /*54e0*/  IADD3.X R7, R40, c[0x0][0x17c], R7, P4, P5 ;  /* 0x00005f0028077a10 */ /* 0x000fe200027ea407 */
[----:B------:R-:W-:Y:S01]  /*54f0*/  FMUL R48, R95, R48 ;  /* 0x000000305f307220 */ /* 0x000fe20000400000 */
[----:B------:R-:W-:Y:S01]  /*5500*/  F2FP.BF16.PACK_AB R36, R81, R76 ;  /* 0x0000004c5124723e */ /* 0x000fe200000010ff */
[----:B------:R-:W-:Y:S01]  /*5510*/  FMUL R40, R95, R83 ;  /* 0x000000535f287220 */ /* 0x000fe20000400000 */
[----:B------:R-:W-:Y:S01]  /*5520*/  F2FP.BF16.PACK_AB R37, R73, R78 ;  /* 0x0000004e4925723e */ /* 0x000fe200000010ff */
[----:B------:R-:W-:Y:S01]  /*5530*/  FMUL R49, R95, R87 ;  /* 0x000000575f317220 */ /* 0x000fe20000400000 */
[----:B------:R-:W-:Y:S01]  /*5540*/  F2FP.BF16.PACK_AB R38, R65, R64 ;  /* 0x000000404126723e */ /* 0x000fe200000010ff */
[----:B------:R-:W-:Y:S01]  /*5550*/  BAR.SYNC.DEFER_BLOCKING 0x0 ;  /* 0x0000000000007b1d */ /* 0x000fe20000010000 */
[----:B------:R-:W-:Y:S01]  /*5560*/  F2FP.BF16.PACK_AB R42, R27, R42 ;  /* 0x0000002a1b2a723e */ /* 0x000fe200000010ff */
[----:B------:R-:W-:Y:S01]  /*5570*/  IMAD R27, R26, 0x2, R47 ;  /* 0x000000021a1b7824 */ /* 0x000fe200078e022f */
[----:B------:R-:W-:-:S02]  /*5580*/  FSETP.NEU.AND P1, PT, R32, RZ, PT ;  /* 0x000000ff2000720b */ /* 0x000fc40003f2d000 */
[----:B------:R-:W-:Y:S02]  /*5590*/  F2FP.BF16.PACK_AB R32, R80, R69 ;  /* 0x000000455020723e */ /* 0x000fe400000010ff */
[----:B------:R-:W-:Y:S02]  /*55a0*/  F2FP.BF16.PACK_AB R33, R72, R61 ;  /* 0x0000003d4821723e */ /* 0x000fe400000010ff */
[----:B------:R-:W-:Y:S02]  /*55b0*/  F2FP.BF16.PACK_AB R34, R59, R68 ;  /* 0x000000443b22723e */ /* 0x000fe400000010ff */
[----:B------:R-:W-:Y:S02]  /*55c0*/  F2FP.BF16.PACK_AB R35, R57, R60 ;  /* 0x0000003c3923723e */ /* 0x000fe400000010ff */
[----:B------:R-:W-:Y:S02]  /*55d0*/  F2FP.BF16.PACK_AB R40, R40, R49 ;  /* 0x000000312828723e */ /* 0x000fe400000010ff */
[----:B------:R-:W-:-:S02]  /*55e0*/  F2FP.BF16.PACK_AB R41, R48, R41 ;  /* 0x000000293029723e */ /* 0x000fc400000010ff */
[----:B------:R-:W-:Y:S02]  /*55f0*/  F2FP.BF16.PACK_AB R30, R30, R45 ;  /* 0x0000002d1e1e723e */ /* 0x000fe400000010ff */
[----:B------:R-:W-:Y:S02]  /*5600*/  F2FP.BF16.PACK_AB R31, R31, R46 ;  /* 0x0000002e1f1f723e */ /* 0x000fe400000010ff */
[----:B------:R-:W-:Y:S01]  /*5610*/  F2FP.BF16.PACK_AB R43, R43, R44 ;  /* 0x0000002c2b2b723e */ /* 0x000fe200000010ff */
[----:B------:R4:W-:Y:S04]  /*5620*/  STS.128 [R24+0x1000], R36 ;  /* 0x0010002418007388 */ /* 0x0009e80000000c00 */
[----:B------:R5:W-:Y:S04]  /*5630*/  STS.128 [R24], R32 ;  /* 0x0000002018007388 */ /* 0x000be80000000c00 */
[----:B------:R0:W-:Y:S01]  /*5640*/  STS.128 [R24+0x80], R28 ;  /* 0x0000801c18007388 */ /* 0x0001e20000000c00 */
[----:B----4-:R-:W-:-:S03]  /*5650*/  IMAD R39, R26, 0x2, R27 ;  /* 0x000000021a277824 */ /* 0x010fc600078e021b */
[----:B------:R4:W-:Y:S04]  /*5660*/  STS.128 [R24+0x1080], R40 ;  /* 0x0010802818007388 */ /* 0x0009e80000000c00 */
[----:B------:R-:W-:Y:S01]  /*5670*/  BAR.SYNC.DEFER_BLOCKING 0x0 ;  /* 0x0000000000007b1d */ /* 0x000fe20000010000 */
[-C--:B-----5:R-:W-:Y:S02]  /*5680*/  LEA R32, P3, R53, R4.reuse, 0x1 ;  /* 0x0000000435207211 */ /* 0x0a0fe400078608ff */
[----:B------:R-:W-:Y:S02]  /*5690*/  LEA R34, P4, R47, R4, 0x1 ;  /* 0x000000042f227211 */ /* 0x000fe400078808ff */
[----:B------:R-:W-:Y:S02]  /*56a0*/  LEA R45, R26, R39, 0x1 ;  /* 0x000000271a2d7211 */ /* 0x000fe400078e08ff */
[----:B------:R-:W-:-:S02]  /*56b0*/  LEA.HI.X.SX32 R33, R53, R7, 0x1, P3 ;  /* 0x0000000735217211 */ /* 0x000fc400018f0eff */
[-C--:B------:R-:W-:Y:S02]  /*56c0*/  LEA R36, P3, R27, R4.reuse, 0x1 ;  /* 0x000000041b247211 */ /* 0x080fe400078608ff */
[-C--:B------:R-:W-:Y:S01]  /*56d0*/  LEA.HI.X.SX32 R35, R47, R7.reuse, 0x1, P4 ;  /* 0x000000072f237211 */ /* 0x080fe200020f0eff */
[C---:B------:R-:W-:Y:S01]  /*56e0*/  IMAD R47, R26.reuse, 0x2, R45 ;  /* 0x000000021a2f7824 */ /* 0x040fe200078e022d */
[----:B------:R-:W-:Y:S02]  /*56f0*/  LEA.HI.X.SX32 R37, R27, R7, 0x1, P3 ;  /* 0x000000071b257211 */ /* 0x000fe400018f0eff */
[----:B0-----:R-:W-:Y:S01]  /*5700*/  LEA R28, P3, R39, R4, 0x1 ;  /* 0x00000004271c7211 */ /* 0x001fe200078608ff */
[----:B------:R-:W-:-:S03]  /*5710*/  IMAD R27, R26, 0x2, R47 ;  /* 0x000000021a1b7824 */ /* 0x000fc600078e022f */
[----:B------:R-:W-:Y:S01]  /*5720*/  LEA.HI.X.SX32 R29, R39, R7, 0x1, P3 ;  /* 0x00000007271d7211 */ /* 0x000fe200018f0eff */
[----:B------:R-:W-:Y:S01]  /*5730*/  IMAD R39, R26, 0x2, R27 ;  /* 0x000000021a277824 */ /* 0x000fe200078e021b */
[----:B------:R-:W-:-:S04]  /*5740*/  LEA R30, P3, R45, R4, 0x1 ;  /* 0x000000042d1e7211 */ /* 0x000fc800078608ff */
[----:B----4-:R-:W-:Y:S01]  /*5750*/  LEA R41, R26, R39, 0x1 ;  /* 0x000000271a297211 */ /* 0x010fe200078e08ff */
[----:B------:R0:W-:Y:S01]  /*5760*/  STG.E.U16 [R32.64], R16 ;  /* 0x0000001020007986 */ /* 0x0001e2000c101506 */
[----:B------:R-:W-:-:S03]  /*5770*/  LEA.HI.X.SX32 R31, R45, R7, 0x1, P3 ;  /* 0x000000072d1f7211 */ /* 0x000fc600018f0eff */
[----:B------:R-:W-:-:S04]  /*5780*/  IMAD R43, R26, 0x2, R41 ;  /* 0x000000021a2b7824 */ /* 0x000fc800078e0229 */
[C---:B------:R-:W-:Y:S01]  /*5790*/  IMAD R45, R26.reuse, 0x2, R43 ;  /* 0x000000021a2d7824 */ /* 0x040fe200078e022b */
[C---:B0-----:R-:W-:Y:S01]  /*57a0*/  LEA R32, P4, R47.reuse, R4, 0x1 ;  /* 0x000000042f207211 */ /* 0x041fe200078808ff */
[----:B-1----:R0:W-:Y:S03]  /*57b0*/  STG.E.U16 [R34.64], R8 ;  /* 0x0000000822007986 */ /* 0x0021e6000c101506 */
[----:B------:R-:W-:Y:S01]  /*57c0*/  LEA.HI.X.SX32 R33, R47, R7, 0x1, P4 ;  /* 0x000000072f217211 */ /* 0x000fe200020f0eff */
[----:B------:R-:W-:Y:S01]  /*57d0*/  IMAD R47, R26, 0x2, R45 ;  /* 0x000000021a2f7824 */ /* 0x000fe200078e022d */
[----:B--2---:R-:W-:Y:S01]  /*57e0*/  STG.E.U16 [R36.64], R20 ;  /* 0x0000001424007986 */ /* 0x004fe2000c101506 */
[----:B------:R-:W-:-:S03]  /*57f0*/  PRMT R16, R16, 0x7632, R16 ;  /* 0x0000763210107816 */ /* 0x000fc60000000010 */
[----:B---3--:R1:W-:Y:S01]  /*5800*/  STG.E.U16 [R28.64], R12 ;  /* 0x0000000c1c007986 */ /* 0x0083e2000c101506 */
[----:B------:R-:W-:Y:S02]  /*5810*/  LEA R49, R26, R47, 0x1 ;  /* 0x0000002f1a317211 */ /* 0x000fe400078e08ff */
[-C--:B0-----:R-:W-:Y:S01]  /*5820*/  LEA R34, P4, R39, R4.reuse, 0x1 ;  /* 0x0000000427227211 */ /* 0x081fe200078808ff */
[----:B------:R0:W-:Y:S01]  /*5830*/  STG.E.U16 [R30.64], R16 ;  /* 0x000000101e007986 */ /* 0x0001e2000c101506 */
[----:B-1----:R-:W-:-:S04]  /*5840*/  LEA R28, P3, R27, R4, 0x1 ;  /* 0x000000041b1c7211 */ /* 0x002fc800078608ff */
[-C--:B------:R-:W-:Y:S01]  /*5850*/  LEA.HI.X.SX32 R29, R27, R7.reuse, 0x1, P3 ;  /* 0x000000071b1d7211 */ /* 0x080fe200018f0eff */
[C---:B------:R-:W-:Y:S01]  /*5860*/  IMAD R27, R26.reuse, 0x2, R49 ;  /* 0x000000021a1b7824 */ /* 0x040fe200078e0231 */
[-C--:B------:R-:W-:Y:S02]  /*5870*/  LEA.HI.X.SX32 R35, R39, R7.reuse, 0x1, P4 ;  /* 0x0000000727237211 */ /* 0x080fe400020f0eff */
[C---:B0-----:R-:W-:Y:S01]  /*5880*/  LEA R30, P3, R41.reuse, R4, 0x1 ;  /* 0x00000004291e7211 */ /* 0x041fe200078608ff */
[----:B------:R-:W-:Y:S01]  /*5890*/  IMAD R39, R26, 0x2, R27 ;  /* 0x000000021a277824 */ /* 0x000fe200078e021b */
[----:B------:R-:W-:Y:S02]  /*58a0*/  PRMT R8, R8, 0x7632, R8 ;  /* 0x0000763208087816 */ /* 0x000fe40000000008 */
[----:B------:R-:W-:Y:S01]  /*58b0*/  LEA.HI.X.SX32 R31, R41, R7, 0x1, P3 ;  /* 0x00000007291f7211 */ /* 0x000fe200018f0eff */
[----:B------:R-:W-:Y:S02]  /*58c0*/  IMAD R41, R26, 0x2, R39 ;  /* 0x000000021a297824 */ /* 0x000fe400078e0227 */
[----:B------:R0:W-:Y:S01]  /*58d0*/  STG.E.U16 [R32.64], R8 ;  /* 0x0000000820007986 */ /* 0x0001e2000c101506 */
[----:B------:R-:W-:-:S02]  /*58e0*/  PRMT R20, R20, 0x7632, R20 ;  /* 0x0000763214147816 */ /* 0x000fc40000000014 */
[C---:B------:R-:W-:Y:S02]  /*58f0*/  LEA R53, R26.reuse, R41, 0x1 ;  /* 0x000000291a357211 */ /* 0x040fe400078e08ff */
[-C--:B------:R-:W-:Y:S02]  /*5900*/  LEA R36, P4, R45, R4.reuse, 0x1 ;  /* 0x000000042d247211 */ /* 0x080fe400078808ff */
[C---:B0-----:R-:W-:Y:S01]  /*5910*/  LEA R32, P3, R43.reuse, R4, 0x1 ;  /* 0x000000042b207211 */ /* 0x041fe200078608ff */
[----:B------:R0:W-:Y:S03]  /*5920*/  STG.E.U16 [R28.64], R20 ;  /* 0x000000141c007986 */ /* 0x0001e6000c101506 */
[-C--:B------:R-:W-:Y:S01]  /*5930*/  LEA.HI.X.SX32 R33, R43, R7.reuse, 0x1, P3 ;  /* 0x000000072b217211 */ /* 0x080fe200018f0eff */
[----:B------:R-:W-:Y:S01]  /*5940*/  IMAD R43, R26, 0x2, R53 ;  /* 0x000000021a2b7824 */ /* 0x000fe200078e0235 */
[----:B------:R-:W-:-:S03]  /*5950*/  LEA.HI.X.SX32 R37, R45, R7, 0x1, P4 ;  /* 0x000000072d257211 */ /* 0x000fc600020f0eff */
[----:B------:R-:W-:Y:S01]  /*5960*/  IMAD R45, R26, 0x2, R43 ;  /* 0x000000021a2d7824 */ /* 0x000fe200078e022b */
[----:B0-----:R-:W-:-:S04]  /*5970*/  LEA R28, P3, R47, R4, 0x1 ;  /* 0x000000042f1c7211 */ /* 0x001fc800078608ff */
[----:B------:R-:W-:Y:S01]  /*5980*/  LEA.HI.X.SX32 R29, R47, R7, 0x1, P3 ;  /* 0x000000072f1d7211 */ /* 0x000fe200018f0eff */
[----:B------:R-:W-:Y:S01]  /*5990*/  IMAD R47, R26, 0x2, R45 ;  /* 0x000000021a2f7824 */ /* 0x000fe200078e022d */
[----:B------:R-:W-:-:S04]  /*59a0*/  PRMT R12, R12, 0x7632, R12 ;  /* 0x000076320c0c7816 */ /* 0x000fc8000000000c */
[----:B------:R-:W-:Y:S01]  /*59b0*/  LEA R57, R26, R47, 0x1 ;  /* 0x0000002f1a397211 */ /* 0x000fe200078e08ff */
[----:B------:R-:W-:Y:S01]  /*59c0*/  STG.E.U16 [R34.64], R12 ;  /* 0x0000000c22007986 */ /* 0x000fe2000c101506 */
[----:B------:R-:W-:-:S03]  /*59d0*/  LEA R16, P4, R27, R4, 0x1 ;  /* 0x000000041b107211 */ /* 0x000fc600078808ff */
[----:B------:R0:W-:Y:S01]  /*59e0*/  STG.E.U16 [R30.64], R17 ;  /* 0x000000111e007986 */ /* 0x0001e2000c101506 */
[----:B------:R-:W-:-:S03]  /*59f0*/  PRMT R20, R17, 0x7632, R20 ;  /* 0x0000763211147816 */ /* 0x000fc60000000014 */
[----:B------:R1:W-:Y:S01]  /*5a00*/  STG.E.U16 [R32.64], R9 ;  /* 0x0000000920007986 */ /* 0x0003e2000c101506 */
[----:B0-----:R-:W-:Y:S01]  /*5a10*/  IMAD R31, R26, 0x2, R57 ;  /* 0x000000021a1f7824 */ /* 0x001fe200078e0239 */
[----:B------:R-:W-:-:S03]  /*5a20*/  LEA.HI.X.SX32 R17, R27, R7, 0x1, P4 ;  /* 0x000000071b117211 */ /* 0x000fc600020f0eff */
[----:B------:R-:W-:Y:S01]  /*5a30*/  IMAD R27, R26, 0x2, R31 ;  /* 0x000000021a1b7824 */ /* 0x000fe200078e021f */
[----:B------:R-:W-:-:S03]  /*5a40*/  LEA R34, P3, R49, R4, 0x1 ;  /* 0x0000000431227211 */ /* 0x000fc600078608ff */
[C---:B-1----:R-:W-:Y:S01]  /*5a50*/  IMAD R33, R26.reuse, 0x2, R27 ;  /* 0x000000021a217824 */ /* 0x042fe200078e021b */
[----:B------:R-:W-:Y:S01]  /*5a60*/  LEA.HI.X.SX32 R35, R49, R7, 0x1, P3 ;  /* 0x0000000731237211 */ /* 0x000fe200018f0eff */
[----:B------:R0:W-:Y:S01]  /*5a70*/  STG.E.U16 [R36.64], R21 ;  /* 0x0000001524007986 */ /* 0x0001e2000c101506 */
[----:B------:R-:W-:Y:S02]  /*5a80*/  PRMT R9, R9, 0x7632, R9 ;  /* 0x0000763209097816 */ /* 0x000fe40000000009 */
[----:B------:R-:W-:Y:S01]  /*5a90*/  LEA R8, P3, R39, R4, 0x1 ;  /* 0x0000000427087211 */ /* 0x000fe200078608ff */
[----:B------:R-:W-:Y:S04]  /*5aa0*/  STG.E.U16 [R28.64], R13 ;  /* 0x0000000d1c007986 */ /* 0x000fe8000c101506 */
[----:B------:R-:W-:Y:S01]  /*5ab0*/  STG.E.U16 [R34.64], R20 ;  /* 0x0000001422007986 */ /* 0x000fe2000c101506 */
[----:B0-----:R-:W-:-:S03]  /*5ac0*/  LEA R37, R26, R33, 0x1 ;  /* 0x000000211a257211 */ /* 0x001fc600078e08ff */
[----:B------:R0:W-:Y:S01]  /*5ad0*/  STG.E.U16 [R16.64], R9 ;  /* 0x0000000910007986 */ /* 0x0001e2000c101506 */
[----:B------:R-:W-:Y:S02]  /*5ae0*/  LEA R12, P4, R41, R4, 0x1 ;  /* 0x00000004290c7211 */ /* 0x000fe400078808ff */
[----:B------:R-:W-:Y:S01]  /*5af0*/  PRMT R21, R21, 0x7632, R21 ;  /* 0x0000763215157816 */ /* 0x000fe20000000015 */
[----:B------:R-:W-:Y:S01]  /*5b00*/  LDS.128 R48, [R51] ;  /* 0x0000000033307984 */ /* 0x000fe20000000c00 */
[----:B0-----:R-:W-:Y:S01]  /*5b10*/  LEA.HI.X.SX32 R9, R39, R7, 0x1, P3 ;  /* 0x0000000727097211 */ /* 0x001fe200018f0eff */
[----:B------:R-:W-:Y:S01]  /*5b20*/  IMAD R39, R26, 0x2, R37 ;  /* 0x000000021a277824 */ /* 0x000fe200078e0225 */
[----:B------:R-:W-:-:S03]  /*5b30*/  PRMT R17, R13, 0x7632, R17 ;  /* 0x000076320d117816 */ /* 0x000fc60000000011 */
[C---:B------:R-:W-:Y:S01]  /*5b40*/  IMAD R35, R26.reuse, 0x2, R39 ;  /* 0x000000021a237824 */ /* 0x040fe200078e0227 */
[----:B------:R-:W-:Y:S02]  /*5b50*/  LEA.HI.X.SX32 R13, R41, R7, 0x1, P4 ;  /* 0x00000007290d7211 */ /* 0x000fe400020f0eff */
[C---:B------:R-:W-:Y:S01]  /*5b60*/  LEA R20, P3, R53.reuse, R4, 0x1 ;  /* 0x0000000435147211 */ /* 0x040fe200078608ff */
[C---:B------:R-:W-:Y:S01]  /*5b70*/  IMAD R41, R26.reuse, 0x2, R35 ;  /* 0x000000021a297824 */ /* 0x040fe200078e0223 */
[----:B------:R0:W-:Y:S04]  /*5b80*/  STG.E.U16 [R8.64], R21 ;  /* 0x0000001508007986 */ /* 0x0001e8000c101506 */
[----:B------:R-:W-:Y:S01]  /*5b90*/  LEA R61, R26, R41, 0x1 ;  /* 0x000000291a3d7211 */ /* 0x000fe200078e08ff */
[----:B------:R1:W-:Y:S01]  /*5ba0*/  STG.E.U16 [R12.64], R17 ;  /* 0x000000110c007986 */ /* 0x0003e2000c101506 */
[----:B0-----:R-:W-:-:S02]  /*5bb0*/  LEA.HI.X.SX32 R21, R53, R7, 0x1, P3 ;  /* 0x0000000735157211 */ /* 0x001fc400018f0eff */
[----:B------:R-:W-:-:S04]  /*5bc0*/  LEA R16, P3, R43, R4, 0x1 ;  /* 0x000000042b107211 */ /* 0x000fc800078608ff */
[----:B-1----:R-:W-:Y:S01]  /*5bd0*/  LEA.HI.X.SX32 R17, R43, R7, 0x1, P3 ;  /* 0x000000072b117211 */ /* 0x002fe200018f0eff */
[----:B------:R-:W-:-:S04]  /*5be0*/  IMAD R43, R26, 0x2, R61 ;  /* 0x000000021a2b7824 */ /* 0x000fc800078e023d */
[----:B------:R-:W-:-:S04]  /*5bf0*/  IMAD R63, R26, 0x2, R43 ;  /* 0x000000021a3f7824 */ /* 0x000fc800078e022b */
[----:B------:R-:W-:Y:S01]  /*5c00*/  IMAD R65, R26, 0x2, R63 ;  /* 0x000000021a417824 */ /* 0x000fe200078e023f */
[----:B------:R-:W-:-:S04]  /*5c10*/  LEA R28, P4, R45, R4, 0x1 ;  /* 0x000000042d1c7211 */ /* 0x000fc800078808ff */
[----:B------:R-:W-:Y:S01]  /*5c20*/  LEA R67, R26, R65, 0x1 ;  /* 0x000000411a437211 */ /* 0x000fe200078e08ff */
[----:B------:R-:W-:Y:S01]  /*5c30*/  STG.E.U16 [R20.64], R18 ;  /* 0x0000001214007986 */ /* 0x000fe2000c101506 */
[----:B------:R-:W-:-:S03]  /*5c40*/  LEA.HI.X.SX32 R29, R45, R7, 0x1, P4 ;  /* 0x000000072d1d7211 */ /* 0x000fc600020f0eff */
[C---:B------:R-:W-:Y:S01]  /*5c50*/  IMAD R69, R26.reuse, 0x2, R67 ;  /* 0x000000021a457824 */ /* 0x040fe200078e0243 */
[CC--:B------:R-:W-:Y:S01]  /*5c60*/  LEA R8, P3, R47.reuse, R4.reuse, 0x1 ;  /* 0x000000042f087211 */ /* 0x0c0fe200078608ff */
[----:B------:R0:W-:Y:S03]  /*5c70*/  STG.E.U16 [R16.64], R10 ;  /* 0x0000000a10007986 */ /* 0x0001e6000c101506 */
[----:B------:R-:W-:Y:S01]  /*5c80*/  LEA.HI.X.SX32 R9, R47, R7, 0x1, P3 ;  /* 0x000000072f097211 */ /* 0x000fe200018f0eff */
[----:B------:R1:W-:Y:S01]  /*5c90*/  STG.E.U16 [R28.64], R22 ;  /* 0x000000161c007986 */ /* 0x0003e2000c101506 */
[C---:B0-----:R-:W-:Y:S01]  /*5ca0*/  IMAD R17, R26.reuse, 0x2, R69 ;  /* 0x000000021a117824 */ /* 0x041fe200078e0245 */
[-C--:B------:R-:W-:Y:S02]  /*5cb0*/  LEA R20, P4, R31, R4.reuse, 0x1 ;  /* 0x000000041f147211 */ /* 0x080fe400078808ff */
[----:B------:R-:W-:Y:S01]  /*5cc0*/  LDS.128 R44, [R25] ;  /* 0x00000000192c7984 */ /* 0x000fe20000000c00 */
[----:B-1----:R-:W-:Y:S01]  /*5cd0*/  IMAD R29, R26, 0x2, R17 ;  /* 0x000000021a1d7824 */ /* 0x002fe200078e0211 */
[----:B------:R-:W-:-:S02]  /*5ce0*/  LEA R12, P3, R57, R4, 0x1 ;  /* 0x00000004390c7211 */ /* 0x000fc400078608ff */
[----:B------:R0:W-:Y:S01]  /*5cf0*/  STG.E.U16 [R8.64], R14 ;  /* 0x0000000e08007986 */ /* 0x0001e2000c101506 */
[----:B------:R-:W-:Y:S02]  /*5d00*/  PRMT R18, R18, 0x7632, R18 ;  /* 0x0000763212127816 */ /* 0x000fe40000000012 */
[-C--:B------:R-:W-:Y:S02]  /*5d10*/  LEA.HI.X.SX32 R13, R57, R7.reuse, 0x1, P3 ;  /* 0x00000007390d7211 */ /* 0x080fe400018f0eff */
[----:B------:R-:W-:Y:S01]  /*5d20*/  LEA.HI.X.SX32 R21, R31, R7, 0x1, P4 ;  /* 0x000000071f157211 */ /* 0x000fe200020f0eff */
[----:B------:R-:W1:Y:S01]  /*5d30*/  LDS.128 R56, [R56] ;  /* 0x0000000038387984 */ /* 0x000e620000000c00 */
[----:B0-----:R-:W-:-:S03]  /*5d40*/  LEA R9, R26, R29, 0x1 ;  /* 0x0000001d1a097211 */ /* 0x001fc600078e08ff */
[----:B------:R0:W-:Y:S01]  /*5d50*/  STG.E.U16 [R12.64], R18 ;  /* 0x000000120c007986 */ /* 0x0001e2000c101506 */
[----:B------:R-:W-:Y:S01]  /*5d60*/  PRMT R10, R10, 0x7632, R10 ;  /* 0x000076320a0a7816 */ /* 0x000fe2000000000a */
[----:B------:R-:W-:Y:S01]  /*5d70*/  IMAD R31, R26, 0x2, R9 ;  /* 0x000000021a1f7824 */ /* 0x000fe200078e0209 */
[----:B------:R-:W-:-:S03]  /*5d80*/  LEA R112, P3, R27, R4, 0x1 ;  /* 0x000000041b707211 */ /* 0x000fc600078608ff */
[----:B------:R2:W-:Y:S01]  /*5d90*/  STG.E.U16 [R20.64], R10 ;  /* 0x0000000a14007986 */ /* 0x0005e2000c101506 */
[----:B0-----:R-:W-:Y:S01]  /*5da0*/  IMAD R13, R26, 0x2, R31 ;  /* 0x000000021a0d7824 */ /* 0x001fe200078e021f */
[----:B------:R-:W-:-:S03]  /*5db0*/  LEA.HI.X.SX32 R113, R27, R7, 0x1, P3 ;  /* 0x000000071b717211 */ /* 0x000fc600018f0eff */
[----:B--2---:R-:W-:Y:S01]  /*5dc0*/  IMAD R21, R26, 0x2, R13 ;  /* 0x000000021a157824 */ /* 0x004fe200078e020d */
[----:B------:R-:W-:-:S04]  /*5dd0*/  LEA R110, P4, R33, R4, 0x1 ;  /* 0x00000004216e7211 */ /* 0x000fc800078808ff */
[----:B------:R-:W-:Y:S02]  /*5de0*/  LEA R27, R26, R21, 0x1 ;  /* 0x000000151a1b7211 */ /* 0x000fe400078e08ff */
[----:B------:R-:W-:-:S03]  /*5df0*/  LEA.HI.X.SX32 R111, R33, R7, 0x1, P4 ;  /* 0x00000007216f7211 */ /* 0x000fc600020f0eff */
[----:B------:R-:W-:Y:S01]  /*5e00*/  IMAD R25, R26, 0x2, R27 ;  /* 0x000000021a197824 */ /* 0x000fe200078e021b */
[----:B------:R-:W-:-:S03]  /*5e10*/  LEA R98, P5, R35, R4, 0x1 ;  /* 0x0000000423627211 */ /* 0x000fc600078a08ff */
[C---:B------:R-:W-:Y:S01]  /*5e20*/  IMAD R33, R26.reuse, 0x2, R25 ;  /* 0x000000021a217824 */ /* 0x040fe200078e0219 */
[-C--:B------:R-:W-:Y:S02]  /*5e30*/  LEA R102, P4, R39, R4.reuse, 0x1 ;  /* 0x0000000427667211 */ /* 0x080fe400078808ff */
[-C--:B------:R-:W-:Y:S01]  /*5e40*/  LEA.HI.X.SX32 R99, R35, R7.reuse, 0x1, P5 ;  /* 0x0000000723637211 */ /* 0x080fe200028f0eff */
[----:B------:R-:W-:Y:S01]  /*5e50*/  IMAD R35, R26, 0x2, R33 ;  /* 0x000000021a237824 */ /* 0x000fe200078e0221 */
[-C--:B------:R-:W-:Y:S02]  /*5e60*/  LEA R106, P3, R37, R4.reuse, 0x1 ;  /* 0x00000004256a7211 */ /* 0x080fe400078608ff */
[-C--:B------:R-:W-:Y:S02]  /*5e70*/  LEA.HI.X.SX32 R103, R39, R7.reuse, 0x1, P4 ;  /* 0x0000000727677211 */ /* 0x080fe400020f0eff */
[----:B------:R-:W-:Y:S02]  /*5e80*/  LEA R108, P4, R61, R4, 0x1 ;  /* 0x000000043d6c7211 */ /* 0x000fe400078808ff */
[----:B------:R-:W-:-:S02]  /*5e90*/  LEA.HI.X.SX32 R107, R37, R7, 0x1, P3 ;  /* 0x00000007256b7211 */ /* 0x000fc400018f0eff */
[C---:B------:R-:W-:Y:S02]  /*5ea0*/  LEA R37, R26.reuse, R35, 0x1 ;  /* 0x000000231a257211 */ /* 0x040fe400078e08ff */
[-C--:B------:R-:W-:Y:S02]  /*5eb0*/  LEA.HI.X.SX32 R109, R61, R7.reuse, 0x1, P4 ;  /* 0x000000073d6d7211 */ /* 0x080fe400020f0eff */
[-C--:B------:R-:W-:Y:S02]  /*5ec0*/  LEA R94, P3, R41, R4.reuse, 0x1 ;  /* 0x00000004295e7211 */ /* 0x080fe400078608ff */
[-C--:B------:R-:W-:Y:S02]  /*5ed0*/  LEA R104, P5, R43, R4.reuse, 0x1 ;  /* 0x000000042b687211 */ /* 0x080fe400078a08ff */
[----:B------:R-:W-:Y:S01]  /*5ee0*/  LEA R96, P4, R65, R4, 0x1 ;  /* 0x0000000441607211 */ /* 0x000fe200078808ff */
[----:B------:R-:W-:Y:S01]  /*5ef0*/  IMAD R39, R26, 0x2, R37 ;  /* 0x000000021a277824 */ /* 0x000fe200078e0225 */
[----:B------:R-:W-:-:S02]  /*5f00*/  LEA.HI.X.SX32 R95, R41, R7, 0x1, P3 ;  /* 0x00000007295f7211 */ /* 0x000fc400018f0eff */
[-C--:B------:R-:W-:Y:S02]  /*5f10*/  LEA.HI.X.SX32 R105, R43, R7.reuse, 0x1, P5 ;  /* 0x000000072b697211 */ /* 0x080fe400028f0eff */
[-C--:B------:R-:W-:Y:S01]  /*5f20*/  LEA.HI.X.SX32 R97, R65, R7.reuse, 0x1, P4 ;  /* 0x0000000741617211 */ /* 0x080fe200020f0eff */
[----:B------:R-:W-:Y:S01]  /*5f30*/  IMAD R41, R26, 0x2, R39 ;  /* 0x000000021a297824 */ /* 0x000fe200078e0227 */
[-C--:B------:R-:W-:Y:S02]  /*5f40*/  LEA R100, P3, R63, R4.reuse, 0x1 ;  /* 0x000000043f647211 */ /* 0x080fe400078608ff */
[-C--:B------:R-:W-:Y:S02]  /*5f50*/  LEA R92, P5, R67, R4.reuse, 0x1 ;  /* 0x00000004435c7211 */ /* 0x080fe400078a08ff */
[----:B------:R-:W-:Y:S02]  /*5f60*/  LEA R88, P4, R17, R4, 0x1 ;  /* 0x0000000411587211 */ /* 0x000fe400078808ff */
[----:B------:R-:W-:-:S02]  /*5f70*/  LEA.HI.X.SX32 R101, R63, R7, 0x1, P3 ;  /* 0x000000073f657211 */ /* 0x000fc400018f0eff */
[-C--:B------:R-:W-:Y:S02]  /*5f80*/  LEA.HI.X.SX32 R93, R67, R7.reuse, 0x1, P5 ;  /* 0x00000007435d7211 */ /* 0x080fe400028f0eff */
[-C--:B------:R-:W-:Y:S01]  /*5f90*/  LEA.HI.X.SX32 R89, R17, R7.reuse, 0x1, P4 ;  /* 0x0000000711597211 */ /* 0x080fe200020f0eff */
[----:B------:R-:W-:Y:S01]  /*5fa0*/  IMAD R17, R26, 0x2, R41 ;  /* 0x000000021a117824 */ /* 0x000fe200078e0229 */
[-C--:B------:R-:W-:Y:S02]  /*5fb0*/  LEA R90, P3, R69, R4.reuse, 0x1 ;  /* 0x00000004455a7211 */ /* 0x080fe400078608ff */
[----:B------:R-:W-:Y:S02]  /*5fc0*/  LEA R86, P5, R29, R4, 0x1 ;  /* 0x000000041d567211 */ /* 0x000fe400078a08ff */
[-C--:B------:R-:W-:Y:S02]  /*5fd0*/  LEA.HI.X.SX32 R91, R69, R7.reuse, 0x1, P3 ;  /* 0x00000007455b7211 */ /* 0x080fe400018f0eff */
[----:B------:R-:W-:-:S02]  /*5fe0*/  LEA.HI.X.SX32 R87, R29, R7, 0x1, P5 ;  /* 0x000000071d577211 */ /* 0x000fc400028f0eff */
[-C--:B------:R-:W-:Y:S02]  /*5ff0*/  LEA R84, P3, R9, R4.reuse, 0x1 ;  /* 0x0000000409547211 */ /* 0x080fe400078608ff */
[C---:B------:R-:W-:Y:S02]  /*6000*/  LEA R29, R26.reuse, R17, 0x1 ;  /* 0x000000111a1d7211 */ /* 0x040fe400078e08ff */
[-C--:B------:R-:W-:Y:S02]  /*6010*/  LEA R82, P5, R13, R4.reuse, 0x1 ;  /* 0x000000040d527211 */ /* 0x080fe400078a08ff */
[-C--:B------:R-:W-:Y:S01]  /*6020*/  LEA.HI.X.SX32 R85, R9, R7.reuse, 0x1, P3 ;  /* 0x0000000709557211 */ /* 0x080fe200018f0eff */
[C---:B------:R-:W-:Y:S01]  /*6030*/  IMAD R9, R26.reuse, 0x2, R29 ;  /* 0x000000021a097824 */ /* 0x040fe200078e021d */
[----:B------:R-:W-:Y:S02]  /*6040*/  LEA.HI.X.SX32 R83, R13, R7, 0x1, P5 ;  /* 0x000000070d537211 */ /* 0x000fe400028f0eff */
[-C--:B------:R-:W-:Y:S01]  /*6050*/  LEA R80, P3, R21, R4.reuse, 0x1 ;  /* 0x0000000415507211 */ /* 0x080fe200078608ff */
[----:B------:R-:W-:Y:S01]  /*6060*/  IMAD R13, R26, 0x2, R9 ;  /* 0x000000021a0d7824 */ /* 0x000fe200078e0209 */
[----:B------:R-:W-:-:S02]  /*6070*/  LEA R78, P4, R31, R4, 0x1 ;  /* 0x000000041f4e7211 */ /* 0x000fc400078808ff */
[-C--:B------:R-:W-:Y:S01]  /*6080*/  LEA.HI.X.SX32 R81, R21, R7.reuse, 0x1, P3 ;  /* 0x0000000715517211 */ /* 0x080fe200018f0eff */
[C---:B------:R-:W-:Y:S01]  /*6090*/  IMAD R21, R26.reuse, 0x2, R13 ;  /* 0x000000021a157824 */ /* 0x040fe200078e020d */
[-C--:B------:R-:W-:Y:S02]  /*60a0*/  LEA R74, P5, R25, R4.reuse, 0x1 ;  /* 0x00000004194a7211 */ /* 0x080fe400078a08ff */
[-C--:B------:R-:W-:Y:S02]  /*60b0*/  LEA.HI.X.SX32 R79, R31, R7.reuse, 0x1, P4 ;  /* 0x000000071f4f7211 */ /* 0x080fe400020f0eff */
[----:B------:R-:W-:Y:S02]  /*60c0*/  LEA.HI.X.SX32 R75, R25, R7, 0x1, P5 ;  /* 0x00000007194b7211 */ /* 0x000fe400028f0eff */
[----:B------:R-:W-:Y:S02]  /*60d0*/  LEA R76, P4, R27, R4, 0x1 ;  /* 0x000000041b4c7211 */ /* 0x000fe400078808ff */
[----:B------:R-:W-:-:S02]  /*60e0*/  LEA R25, R26, R21, 0x1 ;  /* 0x000000151a197211 */ /* 0x000fc400078e08ff */
[-C--:B------:R-:W-:Y:S02]  /*60f0*/  LEA R68, P5, R37, R4.reuse, 0x1 ;  /* 0x0000000425447211 */ /* 0x080fe400078a08ff */
[-C--:B------:R-:W-:Y:S01]  /*6100*/  LEA.HI.X.SX32 R77, R27, R7.reuse, 0x1, P4 ;  /* 0x000000071b4d7211 */ /* 0x080fe200020f0eff */
[C---:B------:R-:W-:Y:S01]  /*6110*/  IMAD R27, R26.reuse, 0x2, R25 ;  /* 0x000000021a1b7824 */ /* 0x040fe200078e0219 */
[-C--:B------:R-:W-:Y:S02]  /*6120*/  LEA R72, P3, R33, R4.reuse, 0x1 ;  /* 0x0000000421487211 */ /* 0x080fe400078608ff */
[-C--:B------:R-:W-:Y:S02]  /*6130*/  LEA.HI.X.SX32 R69, R37, R7.reuse, 0x1, P5 ;  /* 0x0000000725457211 */ /* 0x080fe400028f0eff */
[----:B------:R-:W-:Y:S01]  /*6140*/  LEA.HI.X.SX32 R73, R33, R7, 0x1, P3 ;  /* 0x0000000721497211 */ /* 0x000fe200018f0eff */
[----:B------:R-:W-:Y:S01]  /*6150*/  IMAD R33, R26, 0x2, R27 ;  /* 0x000000021a217824 */ /* 0x000fe200078e021b */
[----:B------:R-:W-:-:S02]  /*6160*/  LEA R64, P5, R17, R4, 0x1 ;  /* 0x0000000411407211 */ /* 0x000fc400078a08ff */
[-C--:B------:R-:W-:Y:S02]  /*6170*/  LEA R70, P4, R35, R4.reuse, 0x1 ;  /* 0x0000000423467211 */ /* 0x080fe400078808ff */
[-C--:B------:R-:W-:Y:S01]  /*6180*/  LEA.HI.X.SX32 R65, R17, R7.reuse, 0x1, P5 ;  /* 0x0000000711417211 */ /* 0x080fe200028f0eff */
[----:B------:R-:W-:Y:S01]  /*6190*/  IMAD R17, R26, 0x2, R33 ;  /* 0x000000021a117824 */ /* 0x000fe200078e0221 */
[----:B------:R-:W-:Y:S02]  /*61a0*/  LEA.HI.X.SX32 R71, R35, R7, 0x1, P4 ;  /* 0x0000000723477211 */ /* 0x000fe400020f0eff */
[-C--:B------:R-:W-:Y:S02]  /*61b0*/  LEA R62, P3, R39, R4.reuse, 0x1 ;  /* 0x00000004273e7211 */ /* 0x080fe400078608ff */
[-C--:B------:R-:W-:Y:S02]  /*61c0*/  LEA R66, P4, R41, R4.reuse, 0x1 ;  /* 0x0000000429427211 */ /* 0x080fe400078808ff */
[----:B------:R-:W-:-:S02]  /*61d0*/  LEA R40, P5, R13, R4, 0x1 ;  /* 0x000000040d287211 */ /* 0x000fc400078a08ff */
[C---:B------:R-:W-:Y:S02]  /*61e0*/  LEA R115, R26.reuse, R17, 0x1 ;  /* 0x000000111a737211 */ /* 0x040fe400078e08ff */
[-C--:B------:R-:W-:Y:S02]  /*61f0*/  LEA.HI.X.SX32 R63, R39, R7.reuse, 0x1, P3 ;  /* 0x00000007273f7211 */ /* 0x080fe400018f0eff */
[-C--:B------:R-:W-:Y:S02]  /*6200*/  LEA.HI.X.SX32 R67, R41, R7.reuse, 0x1, P4 ;  /* 0x0000000729437211 */ /* 0x080fe400020f0eff */
[----:B------:R-:W-:Y:S02]  /*6210*/  LEA R60, P3, R29, R4, 0x1 ;  /* 0x000000041d3c7211 */ /* 0x000fe400078608ff */
[-C--:B------:R-:W-:Y:S01]  /*6220*/  LEA.HI.X.SX32 R41, R13, R7.reuse, 0x1, P5 ;  /* 0x000000070d297211 */ /* 0x080fe200028f0eff */
[----:B------:R-:W-:Y:S01]  /*6230*/  IMAD R13, R26, 0x2, R115 ;  /* 0x000000021a0d7824 */ /* 0x000fe200078e0273 */
[----:B------:R-:W-:-:S02]  /*6240*/  LEA.HI.X.SX32 R61, R29, R7, 0x1, P3 ;  /* 0x000000071d3d7211 */ /* 0x000fc400018f0eff */
[----:B------:R-:W-:Y:S01]  /*6250*/  FSETP.NEU.AND P2, PT, R52, RZ, PT ;  /* 0x000000ff3400720b */ /* 0x000fe20003f4d000 */
[C---:B------:R-:W-:Y:S01]  /*6260*/  IMAD R117, R26.reuse, 0x2, R13 ;  /* 0x000000021a757824 */ /* 0x040fe200078e020d */
[-C--:B------:R-:W-:Y:S01]  /*6270*/  LEA R38, P3, R21, R4.reuse, 0x1 ;  /* 0x0000000415267211 */ /* 0x080fe200078608ff */
[----:B------:R-:W0:Y:S01]  /*6280*/  LDS.128 R52, [R55] ;  /* 0x0000000037347984 */ /* 0x000e220000000c00 */
[-C--:B------:R-:W-:Y:S02]  /*6290*/  LEA R42, P4, R9, R4.reuse, 0x1 ;  /* 0x00000004092a7211 */ /* 0x080fe400078808ff */
[-C--:B------:R-:W-:Y:S01]  /*62a0*/  LEA.HI.X.SX32 R39, R21, R7.reuse, 0x1, P3 ;  /* 0x0000000715277211 */ /* 0x080fe200018f0eff */
[----:B------:R-:W-:Y:S01]  /*62b0*/  IMAD R21, R26, 0x2, R117 ;  /* 0x000000021a157824 */ /* 0x000fe200078e0275 */
[----:B------:R-:W-:Y:S02]  /*62c0*/  LEA.HI.X.SX32 R43, R9, R7, 0x1, P4 ;  /* 0x00000007092b7211 */ /* 0x000fe400020f0eff */
[----:B------:R-:W-:-:S02]  /*62d0*/  LEA R30, P5, R27, R4, 0x1 ;  /* 0x000000041b1e7211 */ /* 0x000fc400078a08ff */
[C---:B------:R-:W-:Y:S02]  /*62e0*/  LEA R9, R26.reuse, R21, 0x1 ;  /* 0x000000151a097211 */ /* 0x040fe400078e08ff */
[-C--:B------:R-:W-:Y:S02]  /*62f0*/  LEA R36, P4, R25, R4.reuse, 0x1 ;  /* 0x0000000419247211 */ /* 0x080fe400078808ff */
[-C--:B------:R-:W-:Y:S01]  /*6300*/  LEA.HI.X.SX32 R31, R27, R7.reuse, 0x1, P5 ;  /* 0x000000071b1f7211 */ /* 0x080fe200028f0eff */
[----:B------:R-:W-:Y:S01]  /*6310*/  IMAD R27, R26, 0x2, R9 ;  /* 0x000000021a1b7824 */ /* 0x000fe200078e0209 */
[-C--:B------:R-:W-:Y:S02]  /*6320*/  LEA R28, P5, R115, R4.reuse, 0x1 ;  /* 0x00000004731c7211 */ /* 0x080fe400078a08ff */
[----:B------:R-:W-:Y:S02]  /*6330*/  LEA R34, P3, R33, R4, 0x1 ;  /* 0x0000000421227211 */ /* 0x000fe400078608ff */
[----:B------:R-:W-:-:S02]  /*6340*/  LEA.HI.X.SX32 R37, R25, R7, 0x1, P4 ;  /* 0x0000000719257211 */ /* 0x000fc400020f0eff */
[-C--:B------:R-:W-:Y:S02]  /*6350*/  LEA R32, P4, R17, R4.reuse, 0x1 ;  /* 0x0000000411207211 */ /* 0x080fe400078808ff */
[-C--:B------:R-:W-:Y:S01]  /*6360*/  LEA.HI.X.SX32 R29, R115, R7.reuse, 0x1, P5 ;  /* 0x00000007731d7211 */ /* 0x080fe200028f0eff */
[C---:B------:R-:W-:Y:S01]  /*6370*/  IMAD R115, R26.reuse, 0x2, R27 ;  /* 0x000000021a737824 */ /* 0x040fe200078e021b */
[-C--:B------:R-:W-:Y:S02]  /*6380*/  LEA.HI.X.SX32 R35, R33, R7.reuse, 0x1, P3 ;  /* 0x0000000721237211 */ /* 0x080fe400018f0eff */
[-C--:B------:R-:W-:Y:S01]  /*6390*/  LEA R24, P3, R13, R4.reuse, 0x1 ;  /* 0x000000040d187211 */ /* 0x080fe200078608ff */
[----:B------:R-:W-:Y:S01]  /*63a0*/  IMAD R10, R26, 0x2, R115 ;  /* 0x000000021a0a7824 */ /* 0x000fe200078e0273 */
[----:B------:R-:W-:Y:S02]  /*63b0*/  LEA.HI.X.SX32 R33, R17, R7, 0x1, P4 ;  /* 0x0000000711217211 */ /* 0x000fe400020f0eff */
[----:B------:R-:W-:-:S02]  /*63c0*/  LEA R12, P5, R21, R4, 0x1 ;  /* 0x00000004150c7211 */ /* 0x000fc400078a08ff */
[-C--:B------:R-:W-:Y:S02]  /*63d0*/  LEA R16, P4, R117, R4.reuse, 0x1 ;  /* 0x0000000475107211 */ /* 0x080fe400078808ff */
[-C--:B------:R-:W-:Y:S02]  /*63e0*/  LEA.HI.X.SX32 R25, R13, R7.reuse, 0x1, P3 ;  /* 0x000000070d197211 */ /* 0x080fe400018f0eff */
[----:B------:R-:W-:Y:S02]  /*63f0*/  PRMT R22, R22, 0x7632, R22 ;  /* 0x0000763216167816 */ /* 0x000fe40000000016 */
[----:B------:R-:W-:Y:S02]  /*6400*/  LEA.HI.X.SX32 R13, R21, R7, 0x1, P5 ;  /* 0x00000007150d7211 */ /* 0x000fe400028f0eff */
[----:B------:R-:W-:Y:S02]  /*6410*/  LEA R20, P3, R9, R4, 0x1 ;  /* 0x0000000409147211 */ /* 0x000fe400078608ff */
[----:B------:R-:W-:-:S02]  /*6420*/  PRMT R14, R14, 0x7632, R14 ;  /* 0x000076320e0e7816 */ /* 0x000fc4000000000e */
[-C--:B------:R-:W-:Y:S02]  /*6430*/  LEA.HI.X.SX32 R17, R117, R7.reuse, 0x1, P4 ;  /* 0x0000000775117211 */ /* 0x080fe400020f0eff */
[-C--:B------:R-:W-:Y:S02]  /*6440*/  LEA R8, P5, R115, R4.reuse, 0x1 ;  /* 0x0000000473087211 */ /* 0x080fe400078a08ff */
[-C--:B------:R-:W-:Y:S02]  /*6450*/  LEA R26, P4, R27, R4.reuse, 0x1 ;  /* 0x000000041b1a7211 */ /* 0x080fe400078808ff */
[----:B------:R-:W-:Y:S01]  /*6460*/  LEA R114, P6, R10, R4, 0x1 ;  /* 0x000000040a727211 */ /* 0x000fe200078c08ff */
[----:B------:R-:W-:Y:S01]  /*6470*/  STG.E.U16 [R112.64], R22 ;  /* 0x0000001670007986 */ /* 0x000fe2000c101506 */
[-C--:B------:R-:W-:Y:S02]  /*6480*/  LEA.HI.X.SX32 R21, R9, R7.reuse, 0x1, P3 ;  /* 0x0000000709157211 */ /* 0x080fe400018f0eff */
[-C--:B------:R-:W-:Y:S01]  /*6490*/  LEA.HI.X.SX32 R9, R115, R7.reuse, 0x1, P5 ;  /* 0x0000000773097211 */ /* 0x080fe200028f0eff */
[----:B------:R-:W-:Y:S01]  /*64a0*/  STG.E.U16 [R110.64], R14 ;  /* 0x0000000e6e007986 */ /* 0x000fe2000c101506 */
[----:B------:R-:W-:-:S02]  /*64b0*/  LEA.HI.X.SX32 R27, R27, R7, 0x1, P4 ;  /* 0x000000071b1b7211 */ /* 0x000fc400020f0eff */
[----:B------:R-:W-:Y:S01]  /*64c0*/  LEA.HI.X.SX32 R115, R10, R7, 0x1, P6 ;  /* 0x000000070a737211 */ /* 0x000fe200030f0eff */
[----:B------:R-:W-:Y:S01]  /*64d0*/  STG.E.U16 [R106.64], R19 ;  /* 0x000000136a007986 */ /* 0x000fe2000c101506 */
[----:B------:R-:W-:Y:S02]  /*64e0*/  PRMT R4, R19, 0x7632, R4 ;  /* 0x0000763213047816 */ /* 0x000fe40000000004 */
[----:B------:R-:W-:Y:S01]  /*64f0*/  PRMT R7, R11, 0x7632, R7 ;  /* 0x000076320b077816 */ /* 0x000fe20000000007 */
[----:B------:R1:W-:Y:S01]  /*6500*/  STG.E.U16 [R102.64], R11 ;  /* 0x0000000b66007986 */ /* 0x0003e2000c101506 */
[----:B------:R-:W-:Y:S02]  /*6510*/  PRMT R10, R23, 0x7632, R10 ;  /* 0x00007632170a7816 */ /* 0x000fe4000000000a */
[----:B------:R-:W-:Y:S01]  /*6520*/  PRMT R18, R15, 0x7632, R18 ;  /* 0x000076320f127816 */ /* 0x000fe20000000012 */
[----:B------:R-:W-:Y:S04]  /*6530*/  STG.E.U16 [R98.64], R23 ;  /* 0x0000001762007986 */ /* 0x000fe8000c101506 */
[----:B------:R-:W-:Y:S04]  /*6540*/  STG.E.U16 [R94.64], R15 ;  /* 0x0000000f5e007986 */ /* 0x000fe8000c101506 */
[----:B------:R2:W-:Y:S01]  /*6550*/  STG.E.U16 [R108.64], R4 ;  /* 0x000000046c007986 */ /* 0x0005e2000c101506 */
[----:B-1----:R-:W-:-:S03]  /*6560*/  PRMT R11, R56, 0x7632, R11 ;  /* 0x00007632380b7816 */ /* 0x002fc6000000000b */
[----:B------:R1:W-:Y:S01]  /*6570*/  STG.E.U16 [R104.64], R7 ;  /* 0x0000000768007986 */ /* 0x0003e2000c101506 */
[----:B0-----:R-:W-:-:S03]  /*6580*/  PRMT R14, R52, 0x7632, R14 ;  /* 0x00007632340e7816 */ /* 0x001fc6000000000e */
[----:B------:R0:W-:Y:S04]  /*6590*/  STG.E.U16 [R100.64], R10 ;  /* 0x0000000a64007986 */ /* 0x0001e8000c101506 */
[----:B------:R-:W-:Y:S01]  /*65a0*/  STG.E.U16 [R96.64], R18 ;  /* 0x0000001260007986 */ /* 0x000fe2000c101506 */
[----:B--2---:R-:W-:-:S03]  /*65b0*/  PRMT R4, R48, 0x7632, R4 ;  /* 0x0000763230047816 */ /* 0x004fc60000000004 */
[----:B------:R-:W-:Y:S01]  /*65c0*/  STG.E.U16 [R92.64], R56 ;  /* 0x000000385c007986 */ /* 0x000fe2000c101506 */
[----:B-1----:R-:W-:-:S03]  /*65d0*/  PRMT R7, R44, 0x7632, R7 ;  /* 0x000076322c077816 */ /* 0x002fc60000000007 */
[----:B------:R-:W-:Y:S04]  /*65e0*/  STG.E.U16 [R90.64], R52 ;  /* 0x000000345a007986 */ /* 0x000fe8000c101506 */
[----:B------:R-:W-:Y:S04]  /*65f0*/  STG.E.U16 [R88.64], R48 ;  /* 0x0000003058007986 */ /* 0x000fe8000c101506 */
[----:B------:R-:W-:Y:S01]  /*6600*/  STG.E.U16 [R86.64], R44 ;  /* 0x0000002c56007986 */ /* 0x000fe2000c101506 */
[----:B0-----:R-:W-:-:S03]  /*6610*/  PRMT R10, R57, 0x7632, R10 ;  /* 0x00007632390a7816 */ /* 0x001fc6000000000a */
[----:B------:R0:W-:Y:S04]  /*6620*/  STG.E.U16 [R84.64], R11 ;  /* 0x0000000b54007986 */ /* 0x0001e8000c101506 */
[----:B------:R1:W-:Y:S01]  /*6630*/  STG.E.U16 [R78.64], R14 ;  /* 0x0000000e4e007986 */ /* 0x0003e2000c101506 */
[----:B------:R-:W-:-:S03]  /*6640*/  PRMT R15, R49, 0x7632, R15 ;  /* 0x00007632310f7816 */ /* 0x000fc6000000000f */
[----:B------:R2:W-:Y:S04]  /*6650*/  STG.E.U16 [R82.64], R4 ;  /* 0x0000000452007986 */ /* 0x0005e8000c101506 */
[----:B------:R3:W-:Y:S01]  /*6660*/  STG.E.U16 [R80.64], R7 ;  /* 0x0000000750007986 */ /* 0x0007e2000c101506 */
[----:B0-----:R-:W-:-:S03]  /*6670*/  PRMT R11, R53, 0x7632, R11 ;  /* 0x00007632350b7816 */ /* 0x001fc6000000000b */
[----:B------:R-:W-:Y:S01]  /*6680*/  STG.E.U16 [R76.64], R57 ;  /* 0x000000394c007986 */ /* 0x000fe2000c101506 */
[----:B-1----:R-:W-:-:S03]  /*6690*/  PRMT R14, R45, 0x7632, R14 ;  /* 0x000076322d0e7816 */ /* 0x002fc6000000000e */
[----:B------:R-:W-:Y:S04]  /*66a0*/  STG.E.U16 [R74.64], R53 ;  /* 0x000000354a007986 */ /* 0x000fe8000c101506 */
[----:B------:R-:W-:Y:S04]  /*66b0*/  STG.E.U16 [R72.64], R49 ;  /* 0x0000003148007986 */ /* 0x000fe8000c101506 */
[----:B------:R-:W-:Y:S01]  /*66c0*/  STG.E.U16 [R70.64], R45 ;  /* 0x0000002d46007986 */ /* 0x000fe2000c101506 */
[----:B------:R-:W-:-:S03]  /*66d0*/  PRMT R18, R58, 0x7632, R18 ;  /* 0x000076323a127816 */ /* 0x000fc60000000012 */
[----:B------:R0:W-:Y:S01]  /*66e0*/  STG.E.U16 [R68.64], R10 ;  /* 0x0000000a44007986 */ /* 0x0001e2000c101506 */
[----:B--2---:R-:W-:-:S03]  /*66f0*/  PRMT R4, R54, 0x7632, R4 ;  /* 0x0000763236047816 */ /* 0x004fc60000000004 */
[----:B------:R1:W-:Y:S01]  /*6700*/  STG.E.U16 [R62.64], R11 ;  /* 0x0000000b3e007986 */ /* 0x0003e2000c101506 */
[----:B---3--:R-:W-:-:S03]  /*6710*/  PRMT R7, R50, 0x7632, R7 ;  /* 0x0000763232077816 */ /* 0x008fc60000000007 */
[----:B------:R-:W-:Y:S04]  /*6720*/  STG.E.U16 [R66.64], R15 ;  /* 0x0000000f42007986 */ /* 0x000fe8000c101506 */
[----:B------:R2:W-:Y:S01]  /*6730*/  STG.E.U16 [R64.64], R14 ;  /* 0x0000000e40007986 */ /* 0x0005e2000c101506 */
[----:B0-----:R-:W-:-:S03]  /*6740*/  PRMT R10, R46, 0x7632, R10 ;  /* 0x000076322e0a7816 */ /* 0x001fc6000000000a */
[----:B------:R-:W-:Y:S04]  /*6750*/  STG.E.U16 [R60.64], R58 ;  /* 0x0000003a3c007986 */ /* 0x000fe8000c101506 */
[----:B------:R-:W-:Y:S04]  /*6760*/  STG.E.U16 [R42.64], R54 ;  /* 0x000000362a007986 */ /* 0x000fe8000c101506 */
[----:B------:R-:W-:Y:S04]  /*6770*/  STG.E.U16 [R40.64], R50 ;  /* 0x0000003228007986 */ /* 0x000fe8000c101506 */
[----:B------:R-:W-:Y:S01]  /*6780*/  STG.E.U16 [R38.64], R46 ;  /* 0x0000002e26007986 */ /* 0x000fe2000c101506 */
[----:B-1----:R-:W-:-:S03]  /*6790*/  PRMT R11, R59, 0x7632, R11 ;  /* 0x000076323b0b7816 */ /* 0x002fc6000000000b */
[----:B------:R-:W-:Y:S01]  /*67a0*/  STG.E.U16 [R36.64], R18 ;  /* 0x0000001224007986 */ /* 0x000fe2000c101506 */
[----:B--2---:R-:W-:-:S03]  /*67b0*/  PRMT R14, R55, 0x7632, R14 ;  /* 0x00007632370e7816 */ /* 0x004fc6000000000e */
[----:B------:R0:W-:Y:S01]  /*67c0*/  STG.E.U16 [R30.64], R4 ;  /* 0x000000041e007986 */ /* 0x0001e2000c101506 */
[----:B------:R-:W-:-:S03]  /*67d0*/  PRMT R15, R51, 0x7632, R15 ;  /* 0x00007632330f7816 */ /* 0x000fc6000000000f */
[----:B------:R1:W-:Y:S01]  /*67e0*/  STG.E.U16 [R34.64], R7 ;  /* 0x0000000722007986 */ /* 0x0003e2000c101506 */
[----:B------:R-:W-:-:S03]  /*67f0*/  PRMT R57, R47, 0x7632, R57 ;  /* 0x000076322f397816 */ /* 0x000fc60000000039 */
[----:B------:R1:W-:Y:S04]  /*6800*/  STG.E.U16 [R32.64], R10 ;  /* 0x0000000a20007986 */ /* 0x0003e8000c101506 */
[----:B------:R1:W-:Y:S04]  /*6810*/  STG.E.U16 [R28.64], R59 ;  /* 0x0000003b1c007986 */ /* 0x0003e8000c101506 */
[----:B------:R1:W-:Y:S04]  /*6820*/  STG.E.U16 [R24.64], R55 ;  /* 0x0000003718007986 */ /* 0x0003e8000c101506 */
[----:B------:R1:W-:Y:S04]  /*6830*/  STG.E.U16 [R16.64], R51 ;  /* 0x0000003310007986 */ /* 0x0003e8000c101506 */
[----:B------:R1:W-:Y:S04]  /*6840*/  STG.E.U16 [R12.64], R47 ;  /* 0x0000002f0c007986 */ /* 0x0003e8000c101506 */
[----:B------:R1:W-:Y:S04]  /*6850*/  STG.E.U16 [R20.64], R11 ;  /* 0x0000000b14007986 */ /* 0x0003e8000c101506 */
[----:B------:R1:W-:Y:S04]  /*6860*/  STG.E.U16 [R26.64], R14 ;  /* 0x0000000e1a007986 */ /* 0x0003e8000c101506 */
[----:B------:R1:W-:Y:S04]  /*6870*/  STG.E.U16 [R8.64], R15 ;  /* 0x0000000f08007986 */ /* 0x0003e8000c101506 */
[----:B------:R1:W-:Y:S01]  /*6880*/  STG.E.U16 [R114.64], R57 ;  /* 0x0000003972007986 */ /* 0x0003e2000c101506 */
[----:B------:R-:W-:-:S03]  /*6890*/  FSEL R5, R5, -INF , P2 ;  /* 0xff80000005057808 */ /* 0x000fc60001000000 */
[----:B------:R-:W-:Y:S01]  /*68a0*/  BAR.SYNC.DEFER_BLOCKING 0x0 ;  /* 0x0000000000007b1d */ /* 0x000fe20000010000 */
[C---:B------:R-:W-:Y:S02]  /*68b0*/  LOP3.LUT P0, RZ, R119.reuse, 0x100, RZ, 0xc0, !PT ;  /* 0x0000010077ff7812 */ /* 0x040fe4000780c0ff */
[----:B------:R-:W-:Y:S02]  /*68c0*/  FSEL R6, R6, -INF , P1 ;  /* 0xff80000006067808 */ /* 0x000fe40000800000 */
[----:B------:R-:W-:Y:S01]  /*68d0*/  SHF.L.U32 R119, R119, 0x1, RZ ;  /* 0x0000000177777819 */ /* 0x000fe200000006ff */
[----:B------:R-:W-:Y:S02]  /*68e0*/  FFMA R5, R5, 0.69314718246459960938, R2 ;  /* 0x3f31721805057823 */ /* 0x000fe40000000002 */
[----:B0-----:R-:W-:Y:S01]  /*68f0*/  FFMA R4, R6, 0.69314718246459960938, R3 ;  /* 0x3f31721806047823 */ /* 0x001fe20000000003 */
[----:B------:R-:W-:-:S05]  /*6900*/  LOP3.LUT R2, R119, 0x3f8, RZ, 0xc0, !PT ;  /* 0x000003f877027812 */ /* 0x000fca00078ec0ff */
[----:B------:R1:W-:Y:S04]  /*6910*/  STS.64 [R2], R4 ;  /* 0x0000000402007388 */ /* 0x0003e80000000a00 */
[----:B------:R-:W-:Y:S06]  /*6920*/  BAR.SYNC.DEFER_BLOCKING 0x0 ;  /* 0x0000000000007b1d */ /* 0x000fec0000010000 */
[----:B------:R-:W-:Y:S05]  /*6930*/  @P0 EXIT ;  /* 0x000000000000094d */ /* 0x000fea0003800000 */
[----:B-1----:R-:W0:Y:S01]  /*6940*/  LDS R7, [R0] ;  /* 0x0000000000077984 */ /* 0x002e220000000800 */
[----:B------:R-:W-:-:S02]  /*6950*/  IMAD R2, R118, c[0x0][0x1cc], RZ ;  /* 0x0000730076027a24 */ /* 0x000fc400078e02ff */
[----:B------:R-:W-:Y:S02]  /*6960*/  IMAD.SHL.U32 R6, R116, 0x4, RZ ;  /* 0x0000000474067824 */ /* 0x000fe400078e00ff */
[----:B------:R-:W-:Y:S02]  /*6970*/  IMAD.SHL.U32 R3, R2, 0x4, RZ ;  /* 0x0000000402037824 */ /* 0x000fe400078e00ff */
[----:B------:R-:W-:-:S04]  /*6980*/  IMAD.HI R5, R116, 0x4, RZ ;  /* 0x0000000474057827 */ /* 0x000fc800078e02ff */
[----:B------:R-:W-:Y:S01]  /*6990*/  IMAD.HI R4, R2, 0x4, RZ ;  /* 0x0000000402047827 */ /* 0x000fe200078e02ff */
[----:B------:R-:W-:-:S04]  /*69a0*/  IADD3 R2, P0, P1, R6, c[0x0][0x180], R3 ;  /* 0x0000600006027a10 */ /* 0x000fc8000791e003 */
[----:B------:R-:W-:-:S05]  /*69b0*/  IADD3.X R3, R5, c[0x0][0x184], R4, P0, P1 ;  /* 0x0000610005037a10 */ /* 0x000fca00007e2404 */
[----:B0-----:R-:W-:Y:S01]  /*69c0*/  STG.E [R2.64], R7 ;  /* 0x0000000702007986 */ /* 0x001fe2000c101906 */
[----:B------:R-:W-:Y:S05]  /*69d0*/  EXIT ;  /* 0x000000000000794d */ /* 0x000fea0003800000 */
.L_x_2:
[----:B------:R-:W-:-:S00]  /*69e0*/  BRA `(.L_x_2) ;  /* 0xfffffff000007947 */ /* 0x000fc0000383ffff */
[----:B------:R-:W-:-:S00]  /*69f0*/  NOP ;  /* 0x0000000000007918 */ /* 0x000fc00000000000 */
        /* <DEDUP_REMOVED lines=8> */
.L_x_3:


//--------------------- .nv.global.init           --------------------------
	.section	.nv.global.init,"aw",@progbits
.nv.global.init:
	.type		_$_str,@object
	.size		_$_str,(.L_0 - _$_str)
_$_str:
        /*0000*/ 	.byte	0x5f, 0x5f, 0x43, 0x55, 0x44, 0x41, 0x5f, 0x46, 0x54, 0x5a, 0x00
.L_0:


//--------------------- .nv.shared.attn_fwd       --------------------------
	.section	.nv.shared.attn_fwd,"aw",@nobits
	.sectionflags	@""
	.align	16
